//
// Generated by NVIDIA NVVM Compiler
//
// Compiler Build ID: CL-36424714
// Cuda compilation tools, release 13.0, V13.0.88
// Based on NVVM 20.0.0
//

.version 9.0
.target sm_100
.address_size 64

	// .globl	_Z21per_row_column_kernelPlS_S_ll

.visible .entry _Z21per_row_column_kernelPlS_S_ll(
	.param .u64 .ptr .align 1 _Z21per_row_column_kernelPlS_S_ll_param_0,
	.param .u64 .ptr .align 1 _Z21per_row_column_kernelPlS_S_ll_param_1,
	.param .u64 .ptr .align 1 _Z21per_row_column_kernelPlS_S_ll_param_2,
	.param .u64 _Z21per_row_column_kernelPlS_S_ll_param_3,
	.param .u64 _Z21per_row_column_kernelPlS_S_ll_param_4
)
{
	.reg .pred 	%p<12>;
	.reg .b32 	%r<5>;
	.reg .b64 	%rd<159>;

	ld.param.u64 	%rd28, [_Z21per_row_column_kernelPlS_S_ll_param_0];
	ld.param.u64 	%rd29, [_Z21per_row_column_kernelPlS_S_ll_param_1];
	ld.param.u64 	%rd25, [_Z21per_row_column_kernelPlS_S_ll_param_2];
	ld.param.u64 	%rd26, [_Z21per_row_column_kernelPlS_S_ll_param_3];
	ld.param.u64 	%rd27, [_Z21per_row_column_kernelPlS_S_ll_param_4];
	cvta.to.global.u64 	%rd1, %rd25;
	cvta.to.global.u64 	%rd2, %rd29;
	cvta.to.global.u64 	%rd3, %rd28;
	mov.u32 	%r1, %ctaid.x;
	mov.u32 	%r2, %ntid.x;
	mov.u32 	%r3, %tid.x;
	mad.lo.s32 	%r4, %r1, %r2, %r3;
	cvt.u64.u32 	%rd4, %r4;
	setp.le.s64 	%p1, %rd26, %rd4;
	setp.lt.s64 	%p2, %rd27, 1;
	or.pred  	%p3, %p1, %p2;
	@%p3 bra 	$L__BB0_12;
	mul.lo.s64 	%rd5, %rd27, %rd4;
	setp.lt.u64 	%p4, %rd27, 8;
	mov.b64 	%rd157, 0;
	@%p4 bra 	$L__BB0_4;
	and.b64  	%rd157, %rd27, 9223372036854775800;
	shl.b64 	%rd31, %rd4, 3;
	add.s64 	%rd154, %rd2, %rd31;
	shl.b64 	%rd32, %rd5, 3;
	add.s64 	%rd33, %rd32, 32;
	add.s64 	%rd153, %rd3, %rd33;
	add.s64 	%rd152, %rd1, %rd33;
	mov.u64 	%rd155, %rd157;
$L__BB0_3:
	.pragma "nounroll";
	ld.global.u64 	%rd34, [%rd153+-32];
	ld.global.u64 	%rd35, [%rd154];
	add.s64 	%rd36, %rd35, %rd34;
	sub.s64 	%rd37, %rd35, %rd34;
	mul.lo.s64 	%rd38, %rd36, %rd37;
	st.global.u64 	[%rd152+-32], %rd38;
	ld.global.u64 	%rd39, [%rd153+-24];
	shl.b64 	%rd40, %rd26, 3;
	add.s64 	%rd41, %rd154, %rd40;
	ld.global.u64 	%rd42, [%rd41];
	add.s64 	%rd43, %rd42, %rd39;
	sub.s64 	%rd44, %rd42, %rd39;
	mul.lo.s64 	%rd45, %rd43, %rd44;
	st.global.u64 	[%rd152+-24], %rd45;
	ld.global.u64 	%rd46, [%rd153+-16];
	add.s64 	%rd47, %rd41, %rd40;
	ld.global.u64 	%rd48, [%rd47];
	add.s64 	%rd49, %rd48, %rd46;
	sub.s64 	%rd50, %rd48, %rd46;
	mul.lo.s64 	%rd51, %rd49, %rd50;
	st.global.u64 	[%rd152+-16], %rd51;
	ld.global.u64 	%rd52, [%rd153+-8];
	add.s64 	%rd53, %rd47, %rd40;
	ld.global.u64 	%rd54, [%rd53];
	add.s64 	%rd55, %rd54, %rd52;
	sub.s64 	%rd56, %rd54, %rd52;
	mul.lo.s64 	%rd57, %rd55, %rd56;
	st.global.u64 	[%rd152+-8], %rd57;
	ld.global.u64 	%rd58, [%rd153];
	add.s64 	%rd59, %rd53, %rd40;
	ld.global.u64 	%rd60, [%rd59];
	add.s64 	%rd61, %rd60, %rd58;
	sub.s64 	%rd62, %rd60, %rd58;
	mul.lo.s64 	%rd63, %rd61, %rd62;
	st.global.u64 	[%rd152], %rd63;
	ld.global.u64 	%rd64, [%rd153+8];
	add.s64 	%rd65, %rd59, %rd40;
	ld.global.u64 	%rd66, [%rd65];
	add.s64 	%rd67, %rd66, %rd64;
	sub.s64 	%rd68, %rd66, %rd64;
	mul.lo.s64 	%rd69, %rd67, %rd68;
	st.global.u64 	[%rd152+8], %rd69;
	ld.global.u64 	%rd70, [%rd153+16];
	add.s64 	%rd71, %rd65, %rd40;
	ld.global.u64 	%rd72, [%rd71];
	add.s64 	%rd73, %rd72, %rd70;
	sub.s64 	%rd74, %rd72, %rd70;
	mul.lo.s64 	%rd75, %rd73, %rd74;
	st.global.u64 	[%rd152+16], %rd75;
	ld.global.u64 	%rd76, [%rd153+24];
	add.s64 	%rd77, %rd71, %rd40;
	ld.global.u64 	%rd78, [%rd77];
	add.s64 	%rd79, %rd78, %rd76;
	sub.s64 	%rd80, %rd78, %rd76;
	mul.lo.s64 	%rd81, %rd79, %rd80;
	st.global.u64 	[%rd152+24], %rd81;
	add.s64 	%rd155, %rd155, -8;
	shl.b64 	%rd82, %rd26, 6;
	add.s64 	%rd154, %rd154, %rd82;
	add.s64 	%rd153, %rd153, 64;
	add.s64 	%rd152, %rd152, 64;
	setp.ne.s64 	%p5, %rd155, 0;
	@%p5 bra 	$L__BB0_3;
$L__BB0_4:
	and.b64  	%rd19, %rd27, 7;
	setp.eq.s64 	%p6, %rd19, 0;
	@%p6 bra 	$L__BB0_12;
	setp.lt.u64 	%p7, %rd19, 4;
	@%p7 bra 	$L__BB0_7;
	ld.param.u64 	%rd149, [_Z21per_row_column_kernelPlS_S_ll_param_2];
	add.s64 	%rd83, %rd157, %rd5;
	shl.b64 	%rd84, %rd83, 3;
	add.s64 	%rd85, %rd3, %rd84;
	ld.global.u64 	%rd86, [%rd85];
	mad.lo.s64 	%rd87, %rd157, %rd26, %rd4;
	shl.b64 	%rd88, %rd87, 3;
	add.s64 	%rd89, %rd2, %rd88;
	ld.global.u64 	%rd90, [%rd89];
	add.s64 	%rd91, %rd90, %rd86;
	sub.s64 	%rd92, %rd90, %rd86;
	mul.lo.s64 	%rd93, %rd91, %rd92;
	cvta.to.global.u64 	%rd94, %rd149;
	add.s64 	%rd95, %rd94, %rd84;
	st.global.u64 	[%rd95], %rd93;
	ld.global.u64 	%rd96, [%rd85+8];
	shl.b64 	%rd97, %rd26, 3;
	add.s64 	%rd98, %rd89, %rd97;
	ld.global.u64 	%rd99, [%rd98];
	add.s64 	%rd100, %rd99, %rd96;
	sub.s64 	%rd101, %rd99, %rd96;
	mul.lo.s64 	%rd102, %rd100, %rd101;
	st.global.u64 	[%rd95+8], %rd102;
	ld.global.u64 	%rd103, [%rd85+16];
	add.s64 	%rd104, %rd98, %rd97;
	ld.global.u64 	%rd105, [%rd104];
	add.s64 	%rd106, %rd105, %rd103;
	sub.s64 	%rd107, %rd105, %rd103;
	mul.lo.s64 	%rd108, %rd106, %rd107;
	st.global.u64 	[%rd95+16], %rd108;
	ld.global.u64 	%rd109, [%rd85+24];
	add.s64 	%rd110, %rd104, %rd97;
	ld.global.u64 	%rd111, [%rd110];
	add.s64 	%rd112, %rd111, %rd109;
	sub.s64 	%rd113, %rd111, %rd109;
	mul.lo.s64 	%rd114, %rd112, %rd113;
	st.global.u64 	[%rd95+24], %rd114;
	add.s64 	%rd157, %rd157, 4;
$L__BB0_7:
	and.b64  	%rd22, %rd27, 3;
	setp.eq.s64 	%p8, %rd22, 0;
	@%p8 bra 	$L__BB0_12;
	setp.eq.s64 	%p9, %rd22, 1;
	@%p9 bra 	$L__BB0_10;
	ld.param.u64 	%rd150, [_Z21per_row_column_kernelPlS_S_ll_param_2];
	add.s64 	%rd115, %rd157, %rd5;
	shl.b64 	%rd116, %rd115, 3;
	add.s64 	%rd117, %rd3, %rd116;
	ld.global.u64 	%rd118, [%rd117];
	mad.lo.s64 	%rd119, %rd157, %rd26, %rd4;
	shl.b64 	%rd120, %rd119, 3;
	add.s64 	%rd121, %rd2, %rd120;
	ld.global.u64 	%rd122, [%rd121];
	add.s64 	%rd123, %rd122, %rd118;
	sub.s64 	%rd124, %rd122, %rd118;
	mul.lo.s64 	%rd125, %rd123, %rd124;
	cvta.to.global.u64 	%rd126, %rd150;
	add.s64 	%rd127, %rd126, %rd116;
	st.global.u64 	[%rd127], %rd125;
	ld.global.u64 	%rd128, [%rd117+8];
	shl.b64 	%rd129, %rd26, 3;
	add.s64 	%rd130, %rd121, %rd129;
	ld.global.u64 	%rd131, [%rd130];
	add.s64 	%rd132, %rd131, %rd128;
	sub.s64 	%rd133, %rd131, %rd128;
	mul.lo.s64 	%rd134, %rd132, %rd133;
	st.global.u64 	[%rd127+8], %rd134;
	add.s64 	%rd157, %rd157, 2;
$L__BB0_10:
	and.b64  	%rd135, %rd27, 1;
	setp.eq.b64 	%p10, %rd135, 1;
	not.pred 	%p11, %p10;
	@%p11 bra 	$L__BB0_12;
	ld.param.u64 	%rd151, [_Z21per_row_column_kernelPlS_S_ll_param_2];
	add.s64 	%rd136, %rd157, %rd5;
	shl.b64 	%rd137, %rd136, 3;
	add.s64 	%rd138, %rd3, %rd137;
	ld.global.u64 	%rd139, [%rd138];
	mad.lo.s64 	%rd140, %rd157, %rd26, %rd4;
	shl.b64 	%rd141, %rd140, 3;
	add.s64 	%rd142, %rd2, %rd141;
	ld.global.u64 	%rd143, [%rd142];
	add.s64 	%rd144, %rd143, %rd139;
	sub.s64 	%rd145, %rd143, %rd139;
	mul.lo.s64 	%rd146, %rd144, %rd145;
	cvta.to.global.u64 	%rd147, %rd151;
	add.s64 	%rd148, %rd147, %rd137;
	st.global.u64 	[%rd148], %rd146;
$L__BB0_12:
	ret;

}
	// .globl	_Z21per_column_row_kernelPlS_S_ll
.visible .entry _Z21per_column_row_kernelPlS_S_ll(
	.param .u64 .ptr .align 1 _Z21per_column_row_kernelPlS_S_ll_param_0,
	.param .u64 .ptr .align 1 _Z21per_column_row_kernelPlS_S_ll_param_1,
	.param .u64 .ptr .align 1 _Z21per_column_row_kernelPlS_S_ll_param_2,
	.param .u64 _Z21per_column_row_kernelPlS_S_ll_param_3,
	.param .u64 _Z21per_column_row_kernelPlS_S_ll_param_4
)
{
	.reg .pred 	%p<12>;
	.reg .b32 	%r<8>;
	.reg .b64 	%rd<169>;

	ld.param.u64 	%rd24, [_Z21per_column_row_kernelPlS_S_ll_param_0];
	ld.param.u64 	%rd25, [_Z21per_column_row_kernelPlS_S_ll_param_1];
	ld.param.u64 	%rd26, [_Z21per_column_row_kernelPlS_S_ll_param_2];
	ld.param.u64 	%rd22, [_Z21per_column_row_kernelPlS_S_ll_param_3];
	ld.param.u64 	%rd23, [_Z21per_column_row_kernelPlS_S_ll_param_4];
	cvta.to.global.u64 	%rd1, %rd26;
	cvta.to.global.u64 	%rd2, %rd25;
	cvta.to.global.u64 	%rd3, %rd24;
	mov.u32 	%r1, %ctaid.x;
	mov.u32 	%r2, %ntid.x;
	mov.u32 	%r3, %tid.x;
	mad.lo.s32 	%r4, %r1, %r2, %r3;
	mov.u32 	%r5, %ntid.y;
	mov.u32 	%r6, %tid.y;
	mad.lo.s32 	%r7, %r4, %r5, %r6;
	cvt.u64.u32 	%rd4, %r7;
	setp.le.s64 	%p1, %rd23, %rd4;
	setp.lt.s64 	%p2, %rd22, 1;
	or.pred  	%p3, %p1, %p2;
	@%p3 bra 	$L__BB1_12;
	ld.param.u64 	%rd155, [_Z21per_column_row_kernelPlS_S_ll_param_3];
	mul.lo.s64 	%rd5, %rd155, %rd4;
	setp.lt.u64 	%p4, %rd155, 8;
	mov.b64 	%rd167, 0;
	@%p4 bra 	$L__BB1_4;
	ld.param.u64 	%rd156, [_Z21per_column_row_kernelPlS_S_ll_param_3];
	and.b64  	%rd167, %rd156, 9223372036854775800;
	shl.b64 	%rd164, %rd4, 3;
	shl.b64 	%rd28, %rd5, 3;
	add.s64 	%rd29, %rd28, %rd2;
	add.s64 	%rd163, %rd29, 32;
	mov.u64 	%rd165, %rd167;
$L__BB1_3:
	.pragma "nounroll";
	add.s64 	%rd30, %rd3, %rd164;
	ld.global.u64 	%rd31, [%rd30];
	ld.global.u64 	%rd32, [%rd163+-32];
	add.s64 	%rd33, %rd32, %rd31;
	sub.s64 	%rd34, %rd32, %rd31;
	mul.lo.s64 	%rd35, %rd33, %rd34;
	add.s64 	%rd36, %rd1, %rd164;
	st.global.u64 	[%rd36], %rd35;
	shl.b64 	%rd37, %rd23, 3;
	add.s64 	%rd38, %rd30, %rd37;
	ld.global.u64 	%rd39, [%rd38];
	ld.global.u64 	%rd40, [%rd163+-24];
	add.s64 	%rd41, %rd40, %rd39;
	sub.s64 	%rd42, %rd40, %rd39;
	mul.lo.s64 	%rd43, %rd41, %rd42;
	add.s64 	%rd44, %rd36, %rd37;
	st.global.u64 	[%rd44], %rd43;
	add.s64 	%rd45, %rd38, %rd37;
	ld.global.u64 	%rd46, [%rd45];
	ld.global.u64 	%rd47, [%rd163+-16];
	add.s64 	%rd48, %rd47, %rd46;
	sub.s64 	%rd49, %rd47, %rd46;
	mul.lo.s64 	%rd50, %rd48, %rd49;
	add.s64 	%rd51, %rd44, %rd37;
	st.global.u64 	[%rd51], %rd50;
	add.s64 	%rd52, %rd45, %rd37;
	ld.global.u64 	%rd53, [%rd52];
	ld.global.u64 	%rd54, [%rd163+-8];
	add.s64 	%rd55, %rd54, %rd53;
	sub.s64 	%rd56, %rd54, %rd53;
	mul.lo.s64 	%rd57, %rd55, %rd56;
	add.s64 	%rd58, %rd51, %rd37;
	st.global.u64 	[%rd58], %rd57;
	add.s64 	%rd59, %rd52, %rd37;
	ld.global.u64 	%rd60, [%rd59];
	ld.global.u64 	%rd61, [%rd163];
	add.s64 	%rd62, %rd61, %rd60;
	sub.s64 	%rd63, %rd61, %rd60;
	mul.lo.s64 	%rd64, %rd62, %rd63;
	add.s64 	%rd65, %rd58, %rd37;
	st.global.u64 	[%rd65], %rd64;
	add.s64 	%rd66, %rd59, %rd37;
	ld.global.u64 	%rd67, [%rd66];
	ld.global.u64 	%rd68, [%rd163+8];
	add.s64 	%rd69, %rd68, %rd67;
	sub.s64 	%rd70, %rd68, %rd67;
	mul.lo.s64 	%rd71, %rd69, %rd70;
	add.s64 	%rd72, %rd65, %rd37;
	st.global.u64 	[%rd72], %rd71;
	add.s64 	%rd73, %rd66, %rd37;
	ld.global.u64 	%rd74, [%rd73];
	ld.global.u64 	%rd75, [%rd163+16];
	add.s64 	%rd76, %rd75, %rd74;
	sub.s64 	%rd77, %rd75, %rd74;
	mul.lo.s64 	%rd78, %rd76, %rd77;
	add.s64 	%rd79, %rd72, %rd37;
	st.global.u64 	[%rd79], %rd78;
	add.s64 	%rd80, %rd73, %rd37;
	ld.global.u64 	%rd81, [%rd80];
	ld.global.u64 	%rd82, [%rd163+24];
	add.s64 	%rd83, %rd82, %rd81;
	sub.s64 	%rd84, %rd82, %rd81;
	mul.lo.s64 	%rd85, %rd83, %rd84;
	add.s64 	%rd86, %rd79, %rd37;
	st.global.u64 	[%rd86], %rd85;
	add.s64 	%rd165, %rd165, -8;
	shl.b64 	%rd87, %rd23, 6;
	add.s64 	%rd164, %rd164, %rd87;
	add.s64 	%rd163, %rd163, 64;
	setp.ne.s64 	%p5, %rd165, 0;
	@%p5 bra 	$L__BB1_3;
$L__BB1_4:
	ld.param.u64 	%rd157, [_Z21per_column_row_kernelPlS_S_ll_param_3];
	and.b64  	%rd16, %rd157, 7;
	setp.eq.s64 	%p6, %rd16, 0;
	@%p6 bra 	$L__BB1_12;
	setp.lt.u64 	%p7, %rd16, 4;
	@%p7 bra 	$L__BB1_7;
	ld.param.u64 	%rd158, [_Z21per_column_row_kernelPlS_S_ll_param_3];
	mad.lo.s64 	%rd88, %rd167, %rd23, %rd4;
	shl.b64 	%rd89, %rd88, 3;
	add.s64 	%rd90, %rd3, %rd89;
	ld.global.u64 	%rd91, [%rd90];
	mad.lo.s64 	%rd92, %rd158, %rd4, %rd167;
	shl.b64 	%rd93, %rd92, 3;
	add.s64 	%rd94, %rd2, %rd93;
	ld.global.u64 	%rd95, [%rd94];
	add.s64 	%rd96, %rd95, %rd91;
	sub.s64 	%rd97, %rd95, %rd91;
	mul.lo.s64 	%rd98, %rd96, %rd97;
	add.s64 	%rd99, %rd1, %rd89;
	st.global.u64 	[%rd99], %rd98;
	shl.b64 	%rd100, %rd23, 3;
	add.s64 	%rd101, %rd90, %rd100;
	ld.global.u64 	%rd102, [%rd101];
	ld.global.u64 	%rd103, [%rd94+8];
	add.s64 	%rd104, %rd103, %rd102;
	sub.s64 	%rd105, %rd103, %rd102;
	mul.lo.s64 	%rd106, %rd104, %rd105;
	add.s64 	%rd107, %rd99, %rd100;
	st.global.u64 	[%rd107], %rd106;
	add.s64 	%rd108, %rd101, %rd100;
	ld.global.u64 	%rd109, [%rd108];
	ld.global.u64 	%rd110, [%rd94+16];
	add.s64 	%rd111, %rd110, %rd109;
	sub.s64 	%rd112, %rd110, %rd109;
	mul.lo.s64 	%rd113, %rd111, %rd112;
	add.s64 	%rd114, %rd107, %rd100;
	st.global.u64 	[%rd114], %rd113;
	add.s64 	%rd115, %rd108, %rd100;
	ld.global.u64 	%rd116, [%rd115];
	ld.global.u64 	%rd117, [%rd94+24];
	add.s64 	%rd118, %rd117, %rd116;
	sub.s64 	%rd119, %rd117, %rd116;
	mul.lo.s64 	%rd120, %rd118, %rd119;
	add.s64 	%rd121, %rd114, %rd100;
	st.global.u64 	[%rd121], %rd120;
	add.s64 	%rd167, %rd167, 4;
$L__BB1_7:
	ld.param.u64 	%rd159, [_Z21per_column_row_kernelPlS_S_ll_param_3];
	and.b64  	%rd19, %rd159, 3;
	setp.eq.s64 	%p8, %rd19, 0;
	@%p8 bra 	$L__BB1_12;
	setp.eq.s64 	%p9, %rd19, 1;
	@%p9 bra 	$L__BB1_10;
	ld.param.u64 	%rd160, [_Z21per_column_row_kernelPlS_S_ll_param_3];
	mad.lo.s64 	%rd122, %rd167, %rd23, %rd4;
	shl.b64 	%rd123, %rd122, 3;
	add.s64 	%rd124, %rd3, %rd123;
	ld.global.u64 	%rd125, [%rd124];
	mad.lo.s64 	%rd126, %rd160, %rd4, %rd167;
	shl.b64 	%rd127, %rd126, 3;
	add.s64 	%rd128, %rd2, %rd127;
	ld.global.u64 	%rd129, [%rd128];
	add.s64 	%rd130, %rd129, %rd125;
	sub.s64 	%rd131, %rd129, %rd125;
	mul.lo.s64 	%rd132, %rd130, %rd131;
	add.s64 	%rd133, %rd1, %rd123;
	st.global.u64 	[%rd133], %rd132;
	shl.b64 	%rd134, %rd23, 3;
	add.s64 	%rd135, %rd124, %rd134;
	ld.global.u64 	%rd136, [%rd135];
	ld.global.u64 	%rd137, [%rd128+8];
	add.s64 	%rd138, %rd137, %rd136;
	sub.s64 	%rd139, %rd137, %rd136;
	mul.lo.s64 	%rd140, %rd138, %rd139;
	add.s64 	%rd141, %rd133, %rd134;
	st.global.u64 	[%rd141], %rd140;
	add.s64 	%rd167, %rd167, 2;
$L__BB1_10:
	ld.param.u64 	%rd161, [_Z21per_column_row_kernelPlS_S_ll_param_3];
	and.b64  	%rd142, %rd161, 1;
	setp.eq.b64 	%p10, %rd142, 1;
	not.pred 	%p11, %p10;
	@%p11 bra 	$L__BB1_12;
	ld.param.u64 	%rd162, [_Z21per_column_row_kernelPlS_S_ll_param_3];
	mad.lo.s64 	%rd143, %rd167, %rd23, %rd4;
	shl.b64 	%rd144, %rd143, 3;
	add.s64 	%rd145, %rd3, %rd144;
	ld.global.u64 	%rd146, [%rd145];
	mad.lo.s64 	%rd147, %rd162, %rd4, %rd167;
	shl.b64 	%rd148, %rd147, 3;
	add.s64 	%rd149, %rd2, %rd148;
	ld.global.u64 	%rd150, [%rd149];
	add.s64 	%rd151, %rd150, %rd146;
	sub.s64 	%rd152, %rd150, %rd146;
	mul.lo.s64 	%rd153, %rd151, %rd152;
	add.s64 	%rd154, %rd1, %rd144;
	st.global.u64 	[%rd154], %rd153;
$L__BB1_12:
	ret;

}
	// .globl	_Z18per_element_kernelPlS_S_ll
.visible .entry _Z18per_element_kernelPlS_S_ll(
	.param .u64 .ptr .align 1 _Z18per_element_kernelPlS_S_ll_param_0,
	.param .u64 .ptr .align 1 _Z18per_element_kernelPlS_S_ll_param_1,
	.param .u64 .ptr .align 1 _Z18per_element_kernelPlS_S_ll_param_2,
	.param .u64 _Z18per_element_kernelPlS_S_ll_param_3,
	.param .u64 _Z18per_element_kernelPlS_S_ll_param_4
)
{
	.reg .pred 	%p<4>;
	.reg .b32 	%r<9>;
	.reg .b64 	%rd<23>;

	ld.param.u64 	%rd3, [_Z18per_element_kernelPlS_S_ll_param_0];
	ld.param.u64 	%rd4, [_Z18per_element_kernelPlS_S_ll_param_1];
	ld.param.u64 	%rd5, [_Z18per_element_kernelPlS_S_ll_param_2];
	ld.param.u64 	%rd6, [_Z18per_element_kernelPlS_S_ll_param_3];
	ld.param.u64 	%rd7, [_Z18per_element_kernelPlS_S_ll_param_4];
	mov.u32 	%r1, %ctaid.y;
	mov.u32 	%r2, %ntid.x;
	mov.u32 	%r3, %tid.x;
	mad.lo.s32 	%r4, %r1, %r2, %r3;
	cvt.u64.u32 	%rd1, %r4;
	mov.u32 	%r5, %ctaid.x;
	mov.u32 	%r6, %ntid.y;
	mov.u32 	%r7, %tid.y;
	mad.lo.s32 	%r8, %r5, %r6, %r7;
	cvt.u64.u32 	%rd2, %r8;
	setp.le.s64 	%p1, %rd6, %rd1;
	setp.le.s64 	%p2, %rd7, %rd2;
	or.pred  	%p3, %p1, %p2;
	@%p3 bra 	$L__BB2_2;
	cvta.to.global.u64 	%rd8, %rd3;
	cvta.to.global.u64 	%rd9, %rd4;
	cvta.to.global.u64 	%rd10, %rd5;
	mad.lo.s64 	%rd11, %rd7, %rd1, %rd2;
	shl.b64 	%rd12, %rd11, 3;
	add.s64 	%rd13, %rd8, %rd12;
	ld.global.u64 	%rd14, [%rd13];
	mad.lo.s64 	%rd15, %rd6, %rd2, %rd1;
	shl.b64 	%rd16, %rd15, 3;
	add.s64 	%rd17, %rd9, %rd16;
	ld.global.u64 	%rd18, [%rd17];
	add.s64 	%rd19, %rd18, %rd14;
	sub.s64 	%rd20, %rd18, %rd14;
	mul.lo.s64 	%rd21, %rd19, %rd20;
	add.s64 	%rd22, %rd10, %rd12;
	st.global.u64 	[%rd22], %rd21;
$L__BB2_2:
	ret;

}


// ===== COMPILED SASS (sm_100) =====

	.target	sm_100

	.elftype	@"ET_EXEC"


//--------------------- .note.nv.tkinfo           --------------------------
	.section	.note.nv.tkinfo,"",@"SHT_NOTE"
	.sectionflags	@"SHF_NOTE_NV_TKINFO"
	.tkinfo
        /*0018*/ 	.word	0x00000002
        /*0030*/ 	.string	""
        /*0030*/ 	.string	"ptxas"
        /*0030*/ 	.string	"Cuda compilation tools, release 13.0, V13.0.88"
        /*0030*/ 	.string	"Build cuda_13.0.r13.0/compiler.36424714_0"
        /*0030*/ 	.string	"-arch sm_100 -m 64 "



//--------------------- .note.nv.cuinfo           --------------------------
	.section	.note.nv.cuinfo,"",@"SHT_NOTE"
	.sectionflags	@"SHF_NOTE_NV_CUINFO"
        /*0018*/ 	.short	0x0002
        /*001a*/ 	.short	0x0064
        /*001c*/ 	.short	0x0082
	.zero		2


//--------------------- .nv.info                  --------------------------
	.section	.nv.info,"",@"SHT_CUDA_INFO"
	.align	4


	//----- nvinfo : EIATTR_REGCOUNT
	.align		4
        /*0000*/ 	.byte	0x04, 0x2f
        /*0002*/ 	.short	(.L_1 - .L_0)
	.align		4
.L_0:
        /*0004*/ 	.word	index@(_Z21per_row_column_kernelPlS_S_ll)
        /*0008*/ 	.word	0x00000020


	//----- nvinfo : EIATTR_FRAME_SIZE
	.align		4
.L_1:
        /*000c*/ 	.byte	0x04, 0x11
        /*000e*/ 	.short	(.L_3 - .L_2)
	.align		4
.L_2:
        /*0010*/ 	.word	index@(_Z21per_row_column_kernelPlS_S_ll)
        /*0014*/ 	.word	0x00000000


	//----- nvinfo : EIATTR_REGCOUNT
	.align		4
.L_3:
        /*0018*/ 	.byte	0x04, 0x2f
        /*001a*/ 	.short	(.L_5 - .L_4)
	.align		4
.L_4:
        /*001c*/ 	.word	index@(_Z21per_column_row_kernelPlS_S_ll)
        /*0020*/ 	.word	0x00000020


	//----- nvinfo : EIATTR_FRAME_SIZE
	.align		4
.L_5:
        /*0024*/ 	.byte	0x04, 0x11
        /*0026*/ 	.short	(.L_7 - .L_6)
	.align		4
.L_6:
        /*0028*/ 	.word	index@(_Z21per_column_row_kernelPlS_S_ll)
        /*002c*/ 	.word	0x00000000


	//----- nvinfo : EIATTR_REGCOUNT
	.align		4
.L_7:
        /*0030*/ 	.byte	0x04, 0x2f
        /*0032*/ 	.short	(.L_9 - .L_8)
	.align		4
.L_8:
        /*0034*/ 	.word	index@(_Z18per_element_kernelPlS_S_ll)
        /*0038*/ 	.word	0x0000000e


	//----- nvinfo : EIATTR_FRAME_SIZE
	.align		4
.L_9:
        /*003c*/ 	.byte	0x04, 0x11
        /*003e*/ 	.short	(.L_11 - .L_10)
	.align		4
.L_10:
        /*0040*/ 	.word	index@(_Z18per_element_kernelPlS_S_ll)
        /*0044*/ 	.word	0x00000000


	//----- nvinfo : EIATTR_MIN_STACK_SIZE
	.align		4
.L_11:
        /*0048*/ 	.byte	0x04, 0x12
        /*004a*/ 	.short	(.L_13 - .L_12)
	.align		4
.L_12:
        /*004c*/ 	.word	index@(_Z18per_element_kernelPlS_S_ll)
        /*0050*/ 	.word	0x00000000


	//----- nvinfo : EIATTR_MIN_STACK_SIZE
	.align		4
.L_13:
        /*0054*/ 	.byte	0x04, 0x12
        /*0056*/ 	.short	(.L_15 - .L_14)
	.align		4
.L_14:
        /*0058*/ 	.word	index@(_Z21per_column_row_kernelPlS_S_ll)
        /*005c*/ 	.word	0x00000000


	//----- nvinfo : EIATTR_MIN_STACK_SIZE
	.align		4
.L_15:
        /*0060*/ 	.byte	0x04, 0x12
        /*0062*/ 	.short	(.L_17 - .L_16)
	.align		4
.L_16:
        /*0064*/ 	.word	index@(_Z21per_row_column_kernelPlS_S_ll)
        /*0068*/ 	.word	0x00000000
.L_17:


//--------------------- .nv.compat                --------------------------
	.section	.nv.compat,"",@"SHT_CUDA_COMPAT_INFO"
	.align	4
        /*0000*/ 	.byte	0x02, 0x09, 0x00, 0x00, 0x02, 0x02, 0x01, 0x00, 0x02, 0x05, 0x05, 0x00, 0x03, 0x07, 0x01, 0x01
        /*0010*/ 	.byte	0x02, 0x03, 0x00, 0x00, 0x02, 0x06, 0x01, 0x00, 0x04, 0x0b, 0x08, 0x00, 0x09, 0x00, 0x00, 0x00
        /*0020*/ 	.byte	0x00, 0x00, 0x00, 0x00


//--------------------- .nv.info._Z18per_element_kernelPlS_S_ll --------------------------
	.section	.nv.info._Z18per_element_kernelPlS_S_ll,"",@"SHT_CUDA_INFO"
	.sectionflags	@""
	.align	4


	//----- nvinfo : EIATTR_CUDA_API_VERSION
	.align		4
        /*0000*/ 	.byte	0x04, 0x37
        /*0002*/ 	.short	(.L_19 - .L_18)
.L_18:
        /*0004*/ 	.word	0x00000082


	//----- nvinfo : EIATTR_KPARAM_INFO
	.align		4
.L_19:
        /*0008*/ 	.byte	0x04, 0x17
        /*000a*/ 	.short	(.L_21 - .L_20)
.L_20:
        /*000c*/ 	.word	0x00000000
        /*0010*/ 	.short	0x0004
        /*0012*/ 	.short	0x0020
        /*0014*/ 	.byte	0x00, 0xf0, 0x21, 0x00


	//----- nvinfo : EIATTR_KPARAM_INFO
	.align		4
.L_21:
        /*0018*/ 	.byte	0x04, 0x17
        /*001a*/ 	.short	(.L_23 - .L_22)
.L_22:
        /*001c*/ 	.word	0x00000000
        /*0020*/ 	.short	0x0003
        /*0022*/ 	.short	0x0018
        /*0024*/ 	.byte	0x00, 0xf0, 0x21, 0x00


	//----- nvinfo : EIATTR_KPARAM_INFO
	.align		4
.L_23:
        /*0028*/ 	.byte	0x04, 0x17
        /*002a*/ 	.short	(.L_25 - .L_24)
.L_24:
        /*002c*/ 	.word	0x00000000
        /*0030*/ 	.short	0x0002
        /*0032*/ 	.short	0x0010
        /*0034*/ 	.byte	0x00, 0xf5, 0x21, 0x00


	//----- nvinfo : EIATTR_KPARAM_INFO
	.align		4
.L_25:
        /*0038*/ 	.byte	0x04, 0x17
        /*003a*/ 	.short	(.L_27 - .L_26)
.L_26:
        /*003c*/ 	.word	0x00000000
        /*0040*/ 	.short	0x0001
        /*0042*/ 	.short	0x0008
        /*0044*/ 	.byte	0x00, 0xf5, 0x21, 0x00


	//----- nvinfo : EIATTR_KPARAM_INFO
	.align		4
.L_27:
        /*0048*/ 	.byte	0x04, 0x17
        /*004a*/ 	.short	(.L_29 - .L_28)
.L_28:
        /*004c*/ 	.word	0x00000000
        /*0050*/ 	.short	0x0000
        /*0052*/ 	.short	0x0000
        /*0054*/ 	.byte	0x00, 0xf5, 0x21, 0x00


	//----- nvinfo : EIATTR_SPARSE_MMA_MASK
	.align		4
.L_29:
        /*0058*/ 	.byte	0x03, 0x50
        /*005a*/ 	.short	0x0000


	//----- nvinfo : EIATTR_MAXREG_COUNT
	.align		4
        /*005c*/ 	.byte	0x03, 0x1b
        /*005e*/ 	.short	0x00ff


	//----- nvinfo : EIATTR_MERCURY_ISA_VERSION
	.align		4
        /*0060*/ 	.byte	0x03, 0x5f
        /*0062*/ 	.short	0x0101


	//----- nvinfo : EIATTR_VRC_CTA_INIT_COUNT
	.align		4
        /*0064*/ 	.byte	0x02, 0x4a
	.zero		1
	.zero		1


	//----- nvinfo : EIATTR_EXIT_INSTR_OFFSETS
	.align		4
        /*0068*/ 	.byte	0x04, 0x1c
        /*006a*/ 	.short	(.L_31 - .L_30)


	//   ....[0]....
.L_30:
        /*006c*/ 	.word	0x000000f0


	//   ....[1]....
        /*0070*/ 	.word	0x000002c0


	//----- nvinfo : EIATTR_CBANK_PARAM_SIZE
	.align		4
.L_31:
        /*0074*/ 	.byte	0x03, 0x19
        /*0076*/ 	.short	0x0028


	//----- nvinfo : EIATTR_PARAM_CBANK
	.align		4
        /*0078*/ 	.byte	0x04, 0x0a
        /*007a*/ 	.short	(.L_33 - .L_32)
	.align		4
.L_32:
        /*007c*/ 	.word	index@(.nv.constant0._Z18per_element_kernelPlS_S_ll)
        /*0080*/ 	.short	0x0380
        /*0082*/ 	.short	0x0028


	//----- nvinfo : EIATTR_SW_WAR
	.align		4
.L_33:
        /*0084*/ 	.byte	0x04, 0x36
        /*0086*/ 	.short	(.L_35 - .L_34)
.L_34:
        /*0088*/ 	.word	0x00000008
.L_35:


//--------------------- .nv.info._Z21per_column_row_kernelPlS_S_ll --------------------------
	.section	.nv.info._Z21per_column_row_kernelPlS_S_ll,"",@"SHT_CUDA_INFO"
	.sectionflags	@""
	.align	4


	//----- nvinfo : EIATTR_CUDA_API_VERSION
	.align		4
        /*0000*/ 	.byte	0x04, 0x37
        /*0002*/ 	.short	(.L_37 - .L_36)
.L_36:
        /*0004*/ 	.word	0x00000082


	//----- nvinfo : EIATTR_KPARAM_INFO
	.align		4
.L_37:
        /*0008*/ 	.byte	0x04, 0x17
        /*000a*/ 	.short	(.L_39 - .L_38)
.L_38:
        /*000c*/ 	.word	0x00000000
        /*0010*/ 	.short	0x0004
        /*0012*/ 	.short	0x0020
        /*0014*/ 	.byte	0x00, 0xf0, 0x21, 0x00


	//----- nvinfo : EIATTR_KPARAM_INFO
	.align		4
.L_39:
        /*0018*/ 	.byte	0x04, 0x17
        /*001a*/ 	.short	(.L_41 - .L_40)
.L_40:
        /*001c*/ 	.word	0x00000000
        /*0020*/ 	.short	0x0003
        /*0022*/ 	.short	0x0018
        /*0024*/ 	.byte	0x00, 0xf0, 0x21, 0x00


	//----- nvinfo : EIATTR_KPARAM_INFO
	.align		4
.L_41:
        /*0028*/ 	.byte	0x04, 0x17
        /*002a*/ 	.short	(.L_43 - .L_42)
.L_42:
        /*002c*/ 	.word	0x00000000
        /*0030*/ 	.short	0x0002
        /*0032*/ 	.short	0x0010
        /*0034*/ 	.byte	0x00, 0xf5, 0x21, 0x00


	//----- nvinfo : EIATTR_KPARAM_INFO
	.align		4
.L_43:
        /*0038*/ 	.byte	0x04, 0x17
        /*003a*/ 	.short	(.L_45 - .L_44)
.L_44:
        /*003c*/ 	.word	0x00000000
        /*0040*/ 	.short	0x0001
        /*0042*/ 	.short	0x0008
        /*0044*/ 	.byte	0x00, 0xf5, 0x21, 0x00


	//----- nvinfo : EIATTR_KPARAM_INFO
	.align		4
.L_45:
        /*0048*/ 	.byte	0x04, 0x17
        /*004a*/ 	.short	(.L_47 - .L_46)
.L_46:
        /*004c*/ 	.word	0x00000000
        /*0050*/ 	.short	0x0000
        /*0052*/ 	.short	0x0000
        /*0054*/ 	.byte	0x00, 0xf5, 0x21, 0x00


	//----- nvinfo : EIATTR_SPARSE_MMA_MASK
	.align		4
.L_47:
        /*0058*/ 	.byte	0x03, 0x50
        /*005a*/ 	.short	0x0000


	//----- nvinfo : EIATTR_MAXREG_COUNT
	.align		4
        /*005c*/ 	.byte	0x03, 0x1b
        /*005e*/ 	.short	0x00ff


	//----- nvinfo : EIATTR_MERCURY_ISA_VERSION
	.align		4
        /*0060*/ 	.byte	0x03, 0x5f
        /*0062*/ 	.short	0x0101


	//----- nvinfo : EIATTR_VRC_CTA_INIT_COUNT
	.align		4
        /*0064*/ 	.byte	0x02, 0x4a
	.zero		1
	.zero		1


	//----- nvinfo : EIATTR_EXIT_INSTR_OFFSETS
	.align		4
        /*0068*/ 	.byte	0x04, 0x1c
        /*006a*/ 	.short	(.L_49 - .L_48)


	//   ....[0]....
.L_48:
        /*006c*/ 	.word	0x000000e0


	//   ....[1]....
        /*0070*/ 	.word	0x00000aa0


	//   ....[2]....
        /*0074*/ 	.word	0x00001010


	//   ....[3]....
        /*0078*/ 	.word	0x00001380


	//   ....[4]....
        /*007c*/ 	.word	0x00001560


	//----- nvinfo : EIATTR_CBANK_PARAM_SIZE
	.align		4
.L_49:
        /*0080*/ 	.byte	0x03, 0x19
        /*0082*/ 	.short	0x0028


	//----- nvinfo : EIATTR_PARAM_CBANK
	.align		4
        /*0084*/ 	.byte	0x04, 0x0a
        /*0086*/ 	.short	(.L_51 - .L_50)
	.align		4
.L_50:
        /*0088*/ 	.word	index@(.nv.constant0._Z21per_column_row_kernelPlS_S_ll)
        /*008c*/ 	.short	0x0380
        /*008e*/ 	.short	0x0028


	//----- nvinfo : EIATTR_SW_WAR
	.align		4
.L_51:
        /*0090*/ 	.byte	0x04, 0x36
        /*0092*/ 	.short	(.L_53 - .L_52)
.L_52:
        /*0094*/ 	.word	0x00000008
.L_53:


//--------------------- .nv.info._Z21per_row_column_kernelPlS_S_ll --------------------------
	.section	.nv.info._Z21per_row_column_kernelPlS_S_ll,"",@"SHT_CUDA_INFO"
	.sectionflags	@""
	.align	4


	//----- nvinfo : EIATTR_CUDA_API_VERSION
	.align		4
        /*0000*/ 	.byte	0x04, 0x37
        /*0002*/ 	.short	(.L_55 - .L_54)
.L_54:
        /*0004*/ 	.word	0x00000082


	//----- nvinfo : EIATTR_KPARAM_INFO
	.align		4
.L_55:
        /*0008*/ 	.byte	0x04, 0x17
        /*000a*/ 	.short	(.L_57 - .L_56)
.L_56:
        /*000c*/ 	.word	0x00000000
        /*0010*/ 	.short	0x0004
        /*0012*/ 	.short	0x0020
        /*0014*/ 	.byte	0x00, 0xf0, 0x21, 0x00


	//----- nvinfo : EIATTR_KPARAM_INFO
	.align		4
.L_57:
        /*0018*/ 	.byte	0x04, 0x17
        /*001a*/ 	.short	(.L_59 - .L_58)
.L_58:
        /*001c*/ 	.word	0x00000000
        /*0020*/ 	.short	0x0003
        /*0022*/ 	.short	0x0018
        /*0024*/ 	.byte	0x00, 0xf0, 0x21, 0x00


	//----- nvinfo : EIATTR_KPARAM_INFO
	.align		4
.L_59:
        /*0028*/ 	.byte	0x04, 0x17
        /*002a*/ 	.short	(.L_61 - .L_60)
.L_60:
        /*002c*/ 	.word	0x00000000
        /*0030*/ 	.short	0x0002
        /*0032*/ 	.short	0x0010
        /*0034*/ 	.byte	0x00, 0xf5, 0x21, 0x00


	//----- nvinfo : EIATTR_KPARAM_INFO
	.align		4
.L_61:
        /*0038*/ 	.byte	0x04, 0x17
        /*003a*/ 	.short	(.L_63 - .L_62)
.L_62:
        /*003c*/ 	.word	0x00000000
        /*0040*/ 	.short	0x0001
        /*0042*/ 	.short	0x0008
        /*0044*/ 	.byte	0x00, 0xf5, 0x21, 0x00


	//----- nvinfo : EIATTR_KPARAM_INFO
	.align		4
.L_63:
        /*0048*/ 	.byte	0x04, 0x17
        /*004a*/ 	.short	(.L_65 - .L_64)
.L_64:
        /*004c*/ 	.word	0x00000000
        /*0050*/ 	.short	0x0000
        /*0052*/ 	.short	0x0000
        /*0054*/ 	.byte	0x00, 0xf5, 0x21, 0x00


	//----- nvinfo : EIATTR_SPARSE_MMA_MASK
	.align		4
.L_65:
        /*0058*/ 	.byte	0x03, 0x50
        /*005a*/ 	.short	0x0000


	//----- nvinfo : EIATTR_MAXREG_COUNT
	.align		4
        /*005c*/ 	.byte	0x03, 0x1b
        /*005e*/ 	.short	0x00ff


	//----- nvinfo : EIATTR_MERCURY_ISA_VERSION
	.align		4
        /*0060*/ 	.byte	0x03, 0x5f
        /*0062*/ 	.short	0x0101


	//----- nvinfo : EIATTR_VRC_CTA_INIT_COUNT
	.align		4
        /*0064*/ 	.byte	0x02, 0x4a
	.zero		1
	.zero		1


	//----- nvinfo : EIATTR_EXIT_INSTR_OFFSETS
	.align		4
        /*0068*/ 	.byte	0x04, 0x1c
        /*006a*/ 	.short	(.L_67 - .L_66)


	//   ....[0]....
.L_66:
        /*006c*/ 	.word	0x000000b0


	//   ....[1]....
        /*0070*/ 	.word	0x000009b0


	//   ....[2]....
        /*0074*/ 	.word	0x00000ec0


	//   ....[3]....
        /*0078*/ 	.word	0x000011f0


	//   ....[4]....
        /*007c*/ 	.word	0x000013d0


	//----- nvinfo : EIATTR_CBANK_PARAM_SIZE
	.align		4
.L_67:
        /*0080*/ 	.byte	0x03, 0x19
        /*0082*/ 	.short	0x0028


	//----- nvinfo : EIATTR_PARAM_CBANK
	.align		4
        /*0084*/ 	.byte	0x04, 0x0a
        /*0086*/ 	.short	(.L_69 - .L_68)
	.align		4
.L_68:
        /*0088*/ 	.word	index@(.nv.constant0._Z21per_row_column_kernelPlS_S_ll)
        /*008c*/ 	.short	0x0380
        /*008e*/ 	.short	0x0028


	//----- nvinfo : EIATTR_SW_WAR
	.align		4
.L_69:
        /*0090*/ 	.byte	0x04, 0x36
        /*0092*/ 	.short	(.L_71 - .L_70)
.L_70:
        /*0094*/ 	.word	0x00000008
.L_71:


//--------------------- .nv.callgraph             --------------------------
	.section	.nv.callgraph,"",@"SHT_CUDA_CALLGRAPH"
	.align	4
	.sectionentsize	8
	.align		4
        /*0000*/ 	.word	0x00000000
	.align		4
        /*0004*/ 	.word	0xffffffff
	.align		4
        /*0008*/ 	.word	0x00000000
	.align		4
        /*000c*/ 	.word	0xfffffffe
	.align		4
        /*0010*/ 	.word	0x00000000
	.align		4
        /*0014*/ 	.word	0xfffffffd
	.align		4
        /*0018*/ 	.word	0x00000000
	.align		4
        /*001c*/ 	.word	0xfffffffc


//--------------------- .text._Z18per_element_kernelPlS_S_ll --------------------------
	.section	.text._Z18per_element_kernelPlS_S_ll,"ax",@progbits
	.align	128
        .global         _Z18per_element_kernelPlS_S_ll
        .type           _Z18per_element_kernelPlS_S_ll,@function
        .size           _Z18per_element_kernelPlS_S_ll,(.L_x_11 - _Z18per_element_kernelPlS_S_ll)
        .other          _Z18per_element_kernelPlS_S_ll,@"STO_CUDA_ENTRY STV_DEFAULT"
_Z18per_element_kernelPlS_S_ll:
.text._Z18per_element_kernelPlS_S_ll:
[----:B------:R-:W-:Y:S01]  /*0000*/  LDC R1, c[0x0][0x37c] ;  /* 0x0000df00ff017b82 */ /* 0x000fe20000000800 */
[----:B------:R-:W0:Y:S07]  /*0010*/  S2R R5, SR_TID.Y ;  /* 0x0000000000057919 */ /* 0x000e2e0000002200 */
[----:B------:R-:W1:Y:S01]  /*0020*/  LDC R8, c[0x0][0x360] ;  /* 0x0000d800ff087b82 */ /* 0x000e620000000800 */
[----:B------:R-:W2:Y:S01]  /*0030*/  LDCU.64 UR6, c[0x0][0x3a0] ;  /* 0x00007400ff0677ac */ /* 0x000ea20008000a00 */
[----:B------:R-:W1:Y:S01]  /*0040*/  S2R R9, SR_TID.X ;  /* 0x0000000000097919 */ /* 0x000e620000002100 */
[----:B------:R-:W3:Y:S05]  /*0050*/  LDCU.64 UR8, c[0x0][0x398] ;  /* 0x00007300ff0877ac */ /* 0x000eea0008000a00 */
[----:B------:R-:W0:Y:S08]  /*0060*/  S2UR UR5, SR_CTAID.X ;  /* 0x00000000000579c3 */ /* 0x000e300000002500 */
[----:B------:R-:W0:Y:S08]  /*0070*/  LDC R4, c[0x0][0x364] ;  /* 0x0000d900ff047b82 */ /* 0x000e300000000800 */
[----:B------:R-:W1:Y:S01]  /*0080*/  S2UR UR4, SR_CTAID.Y ;  /* 0x00000000000479c3 */ /* 0x000e620000002600 */
[----:B0-----:R-:W-:-:S05]  /*0090*/  IMAD R4, R4, UR5, R5 ;  /* 0x0000000504047c24 */ /* 0x001fca000f8e0205 */
[----:B--2---:R-:W-:Y:S01]  /*00a0*/  ISETP.GE.U32.AND P1, PT, R4, UR6, PT ;  /* 0x0000000604007c0c */ /* 0x004fe2000bf26070 */
[----:B-1----:R-:W-:-:S03]  /*00b0*/  IMAD R8, R8, UR4, R9 ;  /* 0x0000000408087c24 */ /* 0x002fc6000f8e0209 */
[----:B------:R-:W-:Y:S02]  /*00c0*/  ISETP.GE.AND.EX P1, PT, RZ, UR7, PT, P1 ;  /* 0x00000007ff007c0c */ /* 0x000fe4000bf26310 */
[----:B---3--:R-:W-:-:S04]  /*00d0*/  ISETP.GE.U32.AND P0, PT, R8, UR8, PT ;  /* 0x0000000808007c0c */ /* 0x008fc8000bf06070 */
[----:B------:R-:W-:-:S13]  /*00e0*/  ISETP.GE.OR.EX P0, PT, RZ, UR9, P1, P0 ;  /* 0x00000009ff007c0c */ /* 0x000fda0008f06700 */
[----:B------:R-:W-:Y:S05]  /*00f0*/  @P0 EXIT ;  /* 0x000000000000094d */ /* 0x000fea0003800000 */
[----:B------:R-:W0:Y:S01]  /*0100*/  LDCU.128 UR12, c[0x0][0x380] ;  /* 0x00007000ff0c77ac */ /* 0x000e220008000c00 */
[----:B------:R-:W-:Y:S02]  /*0110*/  IMAD.MOV.U32 R5, RZ, RZ, RZ ;  /* 0x000000ffff057224 */ /* 0x000fe400078e00ff */
[----:B------:R-:W-:Y:S01]  /*0120*/  IMAD.MOV.U32 R9, RZ, RZ, RZ ;  /* 0x000000ffff097224 */ /* 0x000fe200078e00ff */
[----:B------:R-:W1:Y:S01]  /*0130*/  LDCU.64 UR4, c[0x0][0x358] ;  /* 0x00006b00ff0477ac */ /* 0x000e620008000a00 */
[----:B------:R-:W-:Y:S01]  /*0140*/  IMAD.WIDE.U32 R2, R8, UR6, R4 ;  /* 0x0000000608027c25 */ /* 0x000fe2000f8e0004 */
[----:B------:R-:W2:Y:S03]  /*0150*/  LDCU.64 UR10, c[0x0][0x390] ;  /* 0x00007200ff0a77ac */ /* 0x000ea60008000a00 */
[----:B------:R-:W-:-:S04]  /*0160*/  IMAD.WIDE.U32 R6, R4, UR8, R8 ;  /* 0x0000000804067c25 */ /* 0x000fc8000f8e0008 */
[----:B------:R-:W-:Y:S02]  /*0170*/  IMAD R9, R8, UR7, R3 ;  /* 0x0000000708097c24 */ /* 0x000fe4000f8e0203 */
[----:B------:R-:W-:Y:S02]  /*0180*/  IMAD.SHL.U32 R8, R2, 0x8, RZ ;  /* 0x0000000802087824 */ /* 0x000fe400078e00ff */
[----:B------:R-:W-:Y:S01]  /*0190*/  IMAD R5, R4, UR9, R7 ;  /* 0x0000000904057c24 */ /* 0x000fe2000f8e0207 */
[----:B------:R-:W-:Y:S02]  /*01a0*/  SHF.L.U64.HI R10, R2, 0x3, R9 ;  /* 0x00000003020a7819 */ /* 0x000fe40000010209 */
[----:B0-----:R-:W-:Y:S02]  /*01b0*/  LEA R4, P1, R6, UR14, 0x3 ;  /* 0x0000000e06047c11 */ /* 0x001fe4000f8218ff */
[----:B------:R-:W-:Y:S02]  /*01c0*/  IADD3 R2, P0, PT, R8, UR12, RZ ;  /* 0x0000000c08027c10 */ /* 0x000fe4000ff1e0ff */
[----:B------:R-:W-:-:S02]  /*01d0*/  LEA.HI.X R5, R6, UR15, R5, 0x3, P1 ;  /* 0x0000000f06057c11 */ /* 0x000fc400088f1c05 */
[----:B------:R-:W-:-:S04]  /*01e0*/  IADD3.X R3, PT, PT, R10, UR13, RZ, P0, !PT ;  /* 0x0000000d0a037c10 */ /* 0x000fc800087fe4ff */
[----:B-1----:R-:W3:Y:S04]  /*01f0*/  LDG.E.64 R4, desc[UR4][R4.64] ;  /* 0x0000000404047981 */ /* 0x002ee8000c1e1b00 */
[----:B------:R-:W3:Y:S02]  /*0200*/  LDG.E.64 R2, desc[UR4][R2.64] ;  /* 0x0000000402027981 */ /* 0x000ee4000c1e1b00 */
[CC--:B---3--:R-:W-:Y:S02]  /*0210*/  IADD3 R9, P0, PT, R2.reuse, R4.reuse, RZ ;  /* 0x0000000402097210 */ /* 0x0c8fe40007f1e0ff */
[----:B------:R-:W-:Y:S02]  /*0220*/  IADD3 R6, P1, PT, -R2, R4, RZ ;  /* 0x0000000402067210 */ /* 0x000fe40007f3e1ff */
[----:B------:R-:W-:-:S02]  /*0230*/  IADD3.X R7, PT, PT, R3, R5, RZ, P0, !PT ;  /* 0x0000000503077210 */ /* 0x000fc400007fe4ff */
[----:B--2---:R-:W-:Y:S01]  /*0240*/  IADD3 R8, P0, PT, R8, UR10, RZ ;  /* 0x0000000a08087c10 */ /* 0x004fe2000ff1e0ff */
[----:B------:R-:W-:Y:S02]  /*0250*/  IMAD.X R0, R5, 0x1, ~R3, P1 ;  /* 0x0000000105007824 */ /* 0x000fe400008e0e03 */
[-C--:B------:R-:W-:Y:S02]  /*0260*/  IMAD R11, R7, R6.reuse, RZ ;  /* 0x00000006070b7224 */ /* 0x080fe400078e02ff */
[----:B------:R-:W-:-:S04]  /*0270*/  IMAD.WIDE.U32 R6, R9, R6, RZ ;  /* 0x0000000609067225 */ /* 0x000fc800078e00ff */
[----:B------:R-:W-:Y:S01]  /*0280*/  IMAD R11, R0, R9, R11 ;  /* 0x00000009000b7224 */ /* 0x000fe200078e020b */
[----:B------:R-:W-:-:S04]  /*0290*/  IADD3.X R9, PT, PT, R10, UR11, RZ, P0, !PT ;  /* 0x0000000b0a097c10 */ /* 0x000fc800087fe4ff */
[----:B------:R-:W-:-:S05]  /*02a0*/  IADD3 R7, PT, PT, R7, R11, RZ ;  /* 0x0000000b07077210 */ /* 0x000fca0007ffe0ff */
[----:B------:R-:W-:Y:S01]  /*02b0*/  STG.E.64 desc[UR4][R8.64], R6 ;  /* 0x0000000608007986 */ /* 0x000fe2000c101b04 */
[----:B------:R-:W-:Y:S05]  /*02c0*/  EXIT ;  /* 0x000000000000794d */ /* 0x000fea0003800000 */
.L_x_0:
[----:B------:R-:W-:-:S00]  /*02d0*/  BRA `(.L_x_0) ;  /* 0xfffffffc00fc7947 */ /* 0x000fc0000383ffff */
[----:B------:R-:W-:-:S00]  /*02e0*/  NOP ;  /* 0x0000000000007918 */ /* 0x000fc00000000000 */
        /* <DEDUP_REMOVED lines=9> */
.L_x_11:


//--------------------- .text._Z21per_column_row_kernelPlS_S_ll --------------------------
	.section	.text._Z21per_column_row_kernelPlS_S_ll,"ax",@progbits
	.align	128
        .global         _Z21per_column_row_kernelPlS_S_ll
        .type           _Z21per_column_row_kernelPlS_S_ll,@function
        .size           _Z21per_column_row_kernelPlS_S_ll,(.L_x_12 - _Z21per_column_row_kernelPlS_S_ll)
        .other          _Z21per_column_row_kernelPlS_S_ll,@"STO_CUDA_ENTRY STV_DEFAULT"
_Z21per_column_row_kernelPlS_S_ll:
.text._Z21per_column_row_kernelPlS_S_ll:
[----:B------:R-:W-:Y:S01]  /*0000*/  LDC R1, c[0x0][0x37c] ;  /* 0x0000df00ff017b82 */ /* 0x000fe20000000800 */
[----:B------:R-:W0:Y:S07]  /*0010*/  S2R R3, SR_TID.X ;  /* 0x0000000000037919 */ /* 0x000e2e0000002100 */
[----:B------:R-:W0:Y:S01]  /*0020*/  S2UR UR4, SR_CTAID.X ;  /* 0x00000000000479c3 */ /* 0x000e220000002500 */
[----:B------:R-:W1:Y:S07]  /*0030*/  S2R R9, SR_TID.Y ;  /* 0x0000000000097919 */ /* 0x000e6e0000002200 */
[----:B------:R-:W0:Y:S01]  /*0040*/  LDC R8, c[0x0][0x360] ;  /* 0x0000d800ff087b82 */ /* 0x000e220000000800 */
[----:B------:R-:W1:Y:S07]  /*0050*/  LDCU UR5, c[0x0][0x364] ;  /* 0x00006c80ff0577ac */ /* 0x000e6e0008000800 */
[----:B------:R-:W2:Y:S08]  /*0060*/  LDC.64 R12, c[0x0][0x398] ;  /* 0x0000e600ff0c7b82 */ /* 0x000eb00000000a00 */
[----:B------:R-:W3:Y:S01]  /*0070*/  LDC.64 R10, c[0x0][0x3a0] ;  /* 0x0000e800ff0a7b82 */ /* 0x000ee20000000a00 */
[----:B0-----:R-:W-:-:S04]  /*0080*/  IMAD R8, R8, UR4, R3 ;  /* 0x0000000408087c24 */ /* 0x001fc8000f8e0203 */
[----:B-1----:R-:W-:Y:S01]  /*0090*/  IMAD R8, R8, UR5, R9 ;  /* 0x0000000508087c24 */ /* 0x002fe2000f8e0209 */
[----:B--2---:R-:W-:-:S04]  /*00a0*/  ISETP.GE.U32.AND P0, PT, R12, 0x1, PT ;  /* 0x000000010c00780c */ /* 0x004fc80003f06070 */
[----:B------:R-:W-:Y:S02]  /*00b0*/  ISETP.GE.AND.EX P0, PT, R13, RZ, PT, P0 ;  /* 0x000000ff0d00720c */ /* 0x000fe40003f06300 */
[----:B---3--:R-:W-:-:S04]  /*00c0*/  ISETP.GE.U32.AND P1, PT, R8, R10, PT ;  /* 0x0000000a0800720c */ /* 0x008fc80003f26070 */
[----:B------:R-:W-:-:S13]  /*00d0*/  ISETP.GE.OR.EX P0, PT, RZ, R11, !P0, P1 ;  /* 0x0000000bff00720c */ /* 0x000fda0004706710 */
[----:B------:R-:W-:Y:S05]  /*00e0*/  @P0 EXIT ;  /* 0x000000000000094d */ /* 0x000fea0003800000 */
[----:B------:R-:W-:Y:S01]  /*00f0*/  ISETP.GE.U32.AND P0, PT, R12, 0x8, PT ;  /* 0x000000080c00780c */ /* 0x000fe20003f06070 */
[----:B------:R-:W0:Y:S01]  /*0100*/  LDCU.64 UR4, c[0x0][0x358] ;  /* 0x00006b00ff0477ac */ /* 0x000e220008000a00 */
[----:B------:R-:W-:Y:S01]  /*0110*/  IMAD R0, R8, R13, RZ ;  /* 0x0000000d08007224 */ /* 0x000fe200078e02ff */
[----:B------:R-:W-:Y:S02]  /*0120*/  CS2R R2, SRZ ;  /* 0x0000000000027805 */ /* 0x000fe4000001ff00 */
[----:B------:R-:W-:-:S13]  /*0130*/  ISETP.GE.U32.AND.EX P0, PT, R13, RZ, PT, P0 ;  /* 0x000000ff0d00720c */ /* 0x000fda0003f06100 */
[----:B------:R-:W-:Y:S05]  /*0140*/  @!P0 BRA `(.L_x_1) ;  /* 0x0000000800488947 */ /* 0x000fea0003800000 */
[----:B------:R-:W1:Y:S01]  /*0150*/  LDCU.64 UR6, c[0x0][0x388] ;  /* 0x00007100ff0677ac */ /* 0x000e620008000a00 */
[C---:B------:R-:W-:Y:S01]  /*0160*/  IMAD.WIDE.U32 R2, R8.reuse, R12, RZ ;  /* 0x0000000c08027225 */ /* 0x040fe200078e00ff */
[----:B------:R-:W-:Y:S01]  /*0170*/  SHF.R.U32.HI R4, RZ, 0x1d, R8 ;  /* 0x0000001dff047819 */ /* 0x000fe20000011608 */
[----:B------:R-:W2:Y:S02]  /*0180*/  LDCU.64 UR10, c[0x0][0x390] ;  /* 0x00007200ff0a77ac */ /* 0x000ea40008000a00 */
[----:B------:R-:W-:Y:S01]  /*0190*/  IMAD.IADD R15, R3, 0x1, R0 ;  /* 0x00000001030f7824 */ /* 0x000fe200078e0200 */
[----:B------:R-:W-:Y:S01]  /*01a0*/  LOP3.LUT R3, R13, 0x7fffffff, RZ, 0xc0, !PT ;  /* 0x7fffffff0d037812 */ /* 0x000fe200078ec0ff */
[----:B------:R-:W-:Y:S01]  /*01b0*/  IMAD.SHL.U32 R5, R8, 0x8, RZ ;  /* 0x0000000808057824 */ /* 0x000fe200078e00ff */
[----:B------:R-:W3:Y:S03]  /*01c0*/  LDCU.64 UR8, c[0x0][0x380] ;  /* 0x00007000ff0877ac */ /* 0x000ee60008000a00 */
[----:B------:R-:W-:Y:S01]  /*01d0*/  IMAD.MOV.U32 R6, RZ, RZ, R3 ;  /* 0x000000ffff067224 */ /* 0x000fe200078e0003 */
[----:B-1----:R-:W-:-:S04]  /*01e0*/  LEA R14, P0, R2, UR6, 0x3 ;  /* 0x00000006020e7c11 */ /* 0x002fc8000f8018ff */
[----:B------:R-:W-:Y:S02]  /*01f0*/  LEA.HI.X R15, R2, UR7, R15, 0x3, P0 ;  /* 0x00000007020f7c11 */ /* 0x000fe400080f1c0f */
[----:B------:R-:W-:Y:S02]  /*0200*/  LOP3.LUT R2, R12, 0xfffffff8, RZ, 0xc0, !PT ;  /* 0xfffffff80c027812 */ /* 0x000fe400078ec0ff */
[----:B------:R-:W-:-:S03]  /*0210*/  IADD3 R14, P0, PT, R14, 0x20, RZ ;  /* 0x000000200e0e7810 */ /* 0x000fc60007f1e0ff */
[----:B------:R-:W-:Y:S01]  /*0220*/  IMAD.MOV.U32 R7, RZ, RZ, R2 ;  /* 0x000000ffff077224 */ /* 0x000fe200078e0002 */
[----:B--23--:R-:W-:-:S09]  /*0230*/  IADD3.X R15, PT, PT, RZ, R15, RZ, P0, !PT ;  /* 0x0000000fff0f7210 */ /* 0x00cfd200007fe4ff */
.L_x_2:
[----:B-1----:R-:W-:Y:S01]  /*0240*/  IADD3 R16, P0, PT, R5, UR8, RZ ;  /* 0x0000000805107c10 */ /* 0x002fe2000ff1e0ff */
[----:B0-----:R-:W2:Y:S03]  /*0250*/  LDG.E.64 R18, desc[UR4][R14.64+-0x20] ;  /* 0xffffe0040e127981 */ /* 0x001ea6000c1e1b00 */
[----:B------:R-:W-:-:S05]  /*0260*/  IADD3.X R17, PT, PT, R4, UR9, RZ, P0, !PT ;  /* 0x0000000904117c10 */ /* 0x000fca00087fe4ff */
[----:B------:R-:W2:Y:S01]  /*0270*/  LDG.E.64 R20, desc[UR4][R16.64] ;  /* 0x0000000410147981 */ /* 0x000ea2000c1e1b00 */
[----:B------:R-:W-:Y:S02]  /*0280*/  SHF.L.U64.HI R25, R10, 0x3, R11 ;  /* 0x000000030a197819 */ /* 0x000fe4000001020b */
[CC--:B--2---:R-:W-:Y:S02]  /*0290*/  IADD3 R23, P0, PT, R20.reuse, R18.reuse, RZ ;  /* 0x0000001214177210 */ /* 0x0c4fe40007f1e0ff */
[----:B------:R-:W-:-:S03]  /*02a0*/  IADD3 R22, P1, PT, -R20, R18, RZ ;  /* 0x0000001214167210 */ /* 0x000fc60007f3e1ff */
[----:B------:R-:W-:Y:S02]  /*02b0*/  IMAD.X R13, R21, 0x1, R19, P0 ;  /* 0x00000001150d7824 */ /* 0x000fe400000e0613 */
[----:B------:R-:W-:Y:S02]  /*02c0*/  IMAD.X R18, R19, 0x1, ~R21, P1 ;  /* 0x0000000113127824 */ /* 0x000fe400008e0e15 */
[-C--:B------:R-:W-:Y:S02]  /*02d0*/  IMAD R19, R13, R22.reuse, RZ ;  /* 0x000000160d137224 */ /* 0x080fe400078e02ff */
[----:B------:R-:W-:Y:S02]  /*02e0*/  IMAD.SHL.U32 R13, R10, 0x8, RZ ;  /* 0x000000080a0d7824 */ /* 0x000fe400078e00ff */
[----:B------:R-:W-:Y:S01]  /*02f0*/  IMAD R19, R18, R23, R19 ;  /* 0x0000001712137224 */ /* 0x000fe200078e0213 */
[----:B------:R-:W-:Y:S01]  /*0300*/  IADD3 R20, P0, PT, R5, UR10, RZ ;  /* 0x0000000a05147c10 */ /* 0x000fe2000ff1e0ff */
[----:B------:R-:W-:Y:S01]  /*0310*/  IMAD.WIDE.U32 R22, R23, R22, RZ ;  /* 0x0000001617167225 */ /* 0x000fe200078e00ff */
[----:B------:R-:W-:-:S02]  /*0320*/  IADD3 R16, P1, PT, R13, R16, RZ ;  /* 0x000000100d107210 */ /* 0x000fc40007f3e0ff */
[----:B------:R-:W-:Y:S02]  /*0330*/  IADD3.X R21, PT, PT, R4, UR11, RZ, P0, !PT ;  /* 0x0000000b04157c10 */ /* 0x000fe400087fe4ff */
[----:B------:R-:W-:Y:S01]  /*0340*/  IADD3 R23, PT, PT, R23, R19, RZ ;  /* 0x0000001317177210 */ /* 0x000fe20007ffe0ff */
[----:B------:R-:W-:-:S04]  /*0350*/  IMAD.X R17, R25, 0x1, R17, P1 ;  /* 0x0000000119117824 */ /* 0x000fc800008e0611 */
[----:B------:R0:W-:Y:S04]  /*0360*/  STG.E.64 desc[UR4][R20.64], R22 ;  /* 0x0000001614007986 */ /* 0x0001e8000c101b04 */
[----:B------:R-:W2:Y:S04]  /*0370*/  LDG.E.64 R26, desc[UR4][R16.64] ;  /* 0x00000004101a7981 */ /* 0x000ea8000c1e1b00 */
[----:B------:R-:W2:Y:S02]  /*0380*/  LDG.E.64 R18, desc[UR4][R14.64+-0x18] ;  /* 0xffffe8040e127981 */ /* 0x000ea4000c1e1b00 */
[----:B--2---:R-:W-:-:S02]  /*0390*/  IADD3 R24, P0, PT, R26, R18, RZ ;  /* 0x000000121a187210 */ /* 0x004fc40007f1e0ff */
[----:B------:R-:W-:-:S03]  /*03a0*/  IADD3 R29, P1, PT, -R26, R18, RZ ;  /* 0x000000121a1d7210 */ /* 0x000fc60007f3e1ff */
[----:B------:R-:W-:Y:S02]  /*03b0*/  IMAD.X R18, R27, 0x1, R19, P0 ;  /* 0x000000011b127824 */ /* 0x000fe400000e0613 */
[----:B------:R-:W-:Y:S02]  /*03c0*/  IMAD.X R19, R19, 0x1, ~R27, P1 ;  /* 0x0000000113137824 */ /* 0x000fe400008e0e1b */
[-C--:B------:R-:W-:Y:S01]  /*03d0*/  IMAD R28, R18, R29.reuse, RZ ;  /* 0x0000001d121c7224 */ /* 0x080fe200078e02ff */
[----:B------:R-:W-:Y:S01]  /*03e0*/  IADD3 R18, P0, PT, R13, R20, RZ ;  /* 0x000000140d127210 */ /* 0x000fe20007f1e0ff */
[----:B------:R-:W-:Y:S01]  /*03f0*/  IMAD.WIDE.U32 R26, R24, R29, RZ ;  /* 0x0000001d181a7225 */ /* 0x000fe200078e00ff */
[----:B0-----:R-:W-:-:S03]  /*0400*/  IADD3 R20, P1, PT, R16, R13, RZ ;  /* 0x0000000d10147210 */ /* 0x001fc60007f3e0ff */
[----:B------:R-:W-:Y:S01]  /*0410*/  IMAD R29, R19, R24, R28 ;  /* 0x00000018131d7224 */ /* 0x000fe200078e021c */
[----:B------:R-:W-:Y:S01]  /*0420*/  IADD3.X R19, PT, PT, R25, R21, RZ, P0, !PT ;  /* 0x0000001519137210 */ /* 0x000fe200007fe4ff */
[----:B------:R-:W-:Y:S02]  /*0430*/  IMAD.X R21, R17, 0x1, R25, P1 ;  /* 0x0000000111157824 */ /* 0x000fe400008e0619 */
[----:B------:R-:W-:-:S05]  /*0440*/  IMAD.IADD R27, R27, 0x1, R29 ;  /* 0x000000011b1b7824 */ /* 0x000fca00078e021d */
[----:B------:R0:W-:Y:S04]  /*0450*/  STG.E.64 desc[UR4][R18.64], R26 ;  /* 0x0000001a12007986 */ /* 0x0001e8000c101b04 */
[----:B------:R-:W2:Y:S04]  /*0460*/  LDG.E.64 R22, desc[UR4][R20.64] ;  /* 0x0000000414167981 */ /* 0x000ea8000c1e1b00 */
[----:B------:R-:W2:Y:S02]  /*0470*/  LDG.E.64 R16, desc[UR4][R14.64+-0x10] ;  /* 0xfffff0040e107981 */ /* 0x000ea4000c1e1b00 */
[----:B--2---:R-:W-:-:S02]  /*0480*/  IADD3 R24, P0, PT, R22, R16, RZ ;  /* 0x0000001016187210 */ /* 0x004fc40007f1e0ff */
[----:B------:R-:W-:-:S03]  /*0490*/  IADD3 R29, P1, PT, -R22, R16, RZ ;  /* 0x00000010161d7210 */ /* 0x000fc60007f3e1ff */
[C---:B------:R-:W-:Y:S01]  /*04a0*/  IMAD.X R16, R23.reuse, 0x1, R17, P0 ;  /* 0x0000000117107824 */ /* 0x040fe200000e0611 */
[----:B------:R-:W-:-:S03]  /*04b0*/  IADD3.X R17, PT, PT, ~R23, R17, RZ, P1, !PT ;  /* 0x0000001117117210 */ /* 0x000fc60000ffe5ff */
[----:B------:R-:W-:Y:S01]  /*04c0*/  IMAD R28, R16, R29, RZ ;  /* 0x0000001d101c7224 */ /* 0x000fe200078e02ff */
[----:B------:R-:W-:Y:S01]  /*04d0*/  IADD3 R16, P0, PT, R18, R13, RZ ;  /* 0x0000000d12107210 */ /* 0x000fe20007f1e0ff */
[----:B------:R-:W-:Y:S01]  /*04e0*/  IMAD.WIDE.U32 R22, R24, R29, RZ ;  /* 0x0000001d18167225 */ /* 0x000fe200078e00ff */
[----:B0-----:R-:W-:-:S03]  /*04f0*/  IADD3 R18, P1, PT, R20, R13, RZ ;  /* 0x0000000d14127210 */ /* 0x001fc60007f3e0ff */
[----:B------:R-:W-:Y:S02]  /*0500*/  IMAD R29, R17, R24, R28 ;  /* 0x00000018111d7224 */ /* 0x000fe400078e021c */
[----:B------:R-:W-:Y:S02]  /*0510*/  IMAD.X R17, R19, 0x1, R25, P0 ;  /* 0x0000000113117824 */ /* 0x000fe400000e0619 */
[----:B------:R-:W-:Y:S02]  /*0520*/  IMAD.IADD R23, R23, 0x1, R29 ;  /* 0x0000000117177824 */ /* 0x000fe400078e021d */
[----:B------:R-:W-:-:S03]  /*0530*/  IMAD.X R19, R21, 0x1, R25, P1 ;  /* 0x0000000115137824 */ /* 0x000fc600008e0619 */
[----:B------:R0:W-:Y:S04]  /*0540*/  STG.E.64 desc[UR4][R16.64], R22 ;  /* 0x0000001610007986 */ /* 0x0001e8000c101b04 */
[----:B------:R-:W2:Y:S04]  /*0550*/  LDG.E.64 R26, desc[UR4][R18.64] ;  /* 0x00000004121a7981 */ /* 0x000ea8000c1e1b00 */
[----:B------:R-:W2:Y:S02]  /*0560*/  LDG.E.64 R20, desc[UR4][R14.64+-0x8] ;  /* 0xfffff8040e147981 */ /* 0x000ea4000c1e1b00 */
[----:B--2---:R-:W-:-:S02]  /*0570*/  IADD3 R24, P0, PT, R26, R20, RZ ;  /* 0x000000141a187210 */ /* 0x004fc40007f1e0ff */
[----:B------:R-:W-:Y:S02]  /*0580*/  IADD3 R29, P1, PT, -R26, R20, RZ ;  /* 0x000000141a1d7210 */ /* 0x000fe40007f3e1ff */
[----:B------:R-:W-:-:S03]  /*0590*/  IADD3.X R20, PT, PT, R27, R21, RZ, P0, !PT ;  /* 0x000000151b147210 */ /* 0x000fc600007fe4ff */
[----:B------:R-:W-:Y:S02]  /*05a0*/  IMAD.X R21, R21, 0x1, ~R27, P1 ;  /* 0x0000000115157824 */ /* 0x000fe400008e0e1b */
[----:B------:R-:W-:Y:S01]  /*05b0*/  IMAD R28, R20, R29, RZ ;  /* 0x0000001d141c7224 */ /* 0x000fe200078e02ff */
[----:B------:R-:W-:Y:S01]  /*05c0*/  IADD3 R20, P0, PT, R16, R13, RZ ;  /* 0x0000000d10147210 */ /* 0x000fe20007f1e0ff */
[----:B------:R-:W-:Y:S01]  /*05d0*/  IMAD.WIDE.U32 R26, R24, R29, RZ ;  /* 0x0000001d181a7225 */ /* 0x000fe200078e00ff */
[----:B0-----:R-:W-:-:S03]  /*05e0*/  IADD3 R16, P1, PT, R18, R13, RZ ;  /* 0x0000000d12107210 */ /* 0x001fc60007f3e0ff */
[----:B------:R-:W-:Y:S02]  /*05f0*/  IMAD R29, R21, R24, R28 ;  /* 0x00000018151d7224 */ /* 0x000fe400078e021c */
[----:B------:R-:W-:Y:S01]  /*0600*/  IMAD.X R21, R17, 0x1, R25, P0 ;  /* 0x0000000111157824 */ /* 0x000fe200000e0619 */
[----:B------:R-:W-:Y:S01]  /*0610*/  IADD3.X R17, PT, PT, R19, R25, RZ, P1, !PT ;  /* 0x0000001913117210 */ /* 0x000fe20000ffe4ff */
[----:B------:R-:W-:-:S05]  /*0620*/  IMAD.IADD R27, R27, 0x1, R29 ;  /* 0x000000011b1b7824 */ /* 0x000fca00078e021d */
[----:B------:R0:W-:Y:S04]  /*0630*/  STG.E.64 desc[UR4][R20.64], R26 ;  /* 0x0000001a14007986 */ /* 0x0001e8000c101b04 */
[----:B------:R-:W2:Y:S04]  /*0640*/  LDG.E.64 R22, desc[UR4][R16.64] ;  /* 0x0000000410167981 */ /* 0x000ea8000c1e1b00 */
[----:B------:R-:W2:Y:S02]  /*0650*/  LDG.E.64 R18, desc[UR4][R14.64] ;  /* 0x000000040e127981 */ /* 0x000ea4000c1e1b00 */
[----:B--2---:R-:W-:-:S02]  /*0660*/  IADD3 R24, P0, PT, R22, R18, RZ ;  /* 0x0000001216187210 */ /* 0x004fc40007f1e0ff */
[----:B------:R-:W-:-:S03]  /*0670*/  IADD3 R29, P1, PT, -R22, R18, RZ ;  /* 0x00000012161d7210 */ /* 0x000fc60007f3e1ff */
[----:B------:R-:W-:Y:S02]  /*0680*/  IMAD.X R18, R23, 0x1, R19, P0 ;  /* 0x0000000117127824 */ /* 0x000fe400000e0613 */
[----:B------:R-:W-:Y:S02]  /*0690*/  IMAD.X R19, R19, 0x1, ~R23, P1 ;  /* 0x0000000113137824 */ /* 0x000fe400008e0e17 */
[----:B------:R-:W-:Y:S01]  /*06a0*/  IMAD R28, R18, R29, RZ ;  /* 0x0000001d121c7224 */ /* 0x000fe200078e02ff */
[----:B------:R-:W-:Y:S01]  /*06b0*/  IADD3 R18, P0, PT, R20, R13, RZ ;  /* 0x0000000d14127210 */ /* 0x000fe20007f1e0ff */
[----:B------:R-:W-:Y:S01]  /*06c0*/  IMAD.WIDE.U32 R22, R24, R29, RZ ;  /* 0x0000001d18167225 */ /* 0x000fe200078e00ff */
[----:B0-----:R-:W-:-:S03]  /*06d0*/  IADD3 R20, P1, PT, R16, R13, RZ ;  /* 0x0000000d10147210 */ /* 0x001fc60007f3e0ff */
[----:B------:R-:W-:Y:S02]  /*06e0*/  IMAD R29, R19, R24, R28 ;  /* 0x00000018131d7224 */ /* 0x000fe400078e021c */
[--C-:B------:R-:W-:Y:S02]  /*06f0*/  IMAD.X R19, R21, 0x1, R25.reuse, P0 ;  /* 0x0000000115137824 */ /* 0x100fe400000e0619 */
[----:B------:R-:W-:Y:S01]  /*0700*/  IMAD.X R21, R17, 0x1, R25, P1 ;  /* 0x0000000111157824 */ /* 0x000fe200008e0619 */
[----:B------:R-:W-:-:S05]  /*0710*/  IADD3 R23, PT, PT, R23, R29, RZ ;  /* 0x0000001d17177210 */ /* 0x000fca0007ffe0ff */
        /* <DEDUP_REMOVED lines=22> */
[-C--:B------:R-:W-:Y:S01]  /*0880*/  IMAD R21, R20, R22.reuse, RZ ;  /* 0x0000001614157224 */ /* 0x080fe200078e02ff */
[-C--:B------:R-:W-:Y:S01]  /*0890*/  IADD3 R20, P0, PT, R16, R13.reuse, RZ ;  /* 0x0000000d10147210 */ /* 0x080fe20007f1e0ff */
[----:B------:R-:W-:Y:S01]  /*08a0*/  IMAD.WIDE.U32 R22, R27, R22, RZ ;  /* 0x000000161b167225 */ /* 0x000fe200078e00ff */
[----:B------:R-:W-:-:S03]  /*08b0*/  IADD3 R26, P1, PT, R18, R13, RZ ;  /* 0x0000000d121a7210 */ /* 0x000fc60007f3e0ff */
[----:B------:R-:W-:Y:S02]  /*08c0*/  IMAD R24, R24, R27, R21 ;  /* 0x0000001b18187224 */ /* 0x000fe400078e0215 */
[--C-:B------:R-:W-:Y:S02]  /*08d0*/  IMAD.X R21, R17, 0x1, R25.reuse, P0 ;  /* 0x0000000111157824 */ /* 0x100fe400000e0619 */
[----:B------:R-:W-:Y:S02]  /*08e0*/  IMAD.X R27, R19, 0x1, R25, P1 ;  /* 0x00000001131b7824 */ /* 0x000fe400008e0619 */
[----:B------:R-:W-:-:S05]  /*08f0*/  IMAD.IADD R23, R23, 0x1, R24 ;  /* 0x0000000117177824 */ /* 0x000fca00078e0218 */
[----:B------:R1:W-:Y:S04]  /*0900*/  STG.E.64 desc[UR4][R20.64], R22 ;  /* 0x0000001614007986 */ /* 0x0003e8000c101b04 */
[----:B------:R-:W2:Y:S04]  /*0910*/  LDG.E.64 R26, desc[UR4][R26.64] ;  /* 0x000000041a1a7981 */ /* 0x000ea8000c1e1b00 */
[----:B0-----:R0:W2:Y:S02]  /*0920*/  LDG.E.64 R16, desc[UR4][R14.64+0x18] ;  /* 0x000018040e107981 */ /* 0x0010a4000c1e1b00 */
[----:B0-----:R-:W-:-:S04]  /*0930*/  IADD3 R14, P2, PT, R14, 0x40, RZ ;  /* 0x000000400e0e7810 */ /* 0x001fc80007f5e0ff */
[----:B------:R-:W-:Y:S02]  /*0940*/  IADD3.X R15, PT, PT, RZ, R15, RZ, P2, !PT ;  /* 0x0000000fff0f7210 */ /* 0x000fe400017fe4ff */
[CC--:B--2---:R-:W-:Y:S02]  /*0950*/  IADD3 R19, P0, PT, R26.reuse, R16.reuse, RZ ;  /* 0x000000101a137210 */ /* 0x0c4fe40007f1e0ff */
[----:B------:R-:W-:Y:S02]  /*0960*/  IADD3 R16, P1, PT, -R26, R16, RZ ;  /* 0x000000101a107210 */ /* 0x000fe40007f3e1ff */
[----:B------:R-:W-:Y:S02]  /*0970*/  IADD3.X R29, PT, PT, R27, R17, RZ, P0, !PT ;  /* 0x000000111b1d7210 */ /* 0x000fe400007fe4ff */
[----:B------:R-:W-:Y:S01]  /*0980*/  IADD3 R18, P0, PT, R20, R13, RZ ;  /* 0x0000000d14127210 */ /* 0x000fe20007f1e0ff */
[----:B------:R-:W-:Y:S02]  /*0990*/  IMAD.X R24, R17, 0x1, ~R27, P1 ;  /* 0x0000000111187824 */ /* 0x000fe400008e0e1b */
[----:B------:R-:W-:-:S02]  /*09a0*/  IMAD R29, R29, R16, RZ ;  /* 0x000000101d1d7224 */ /* 0x000fc400078e02ff */
[----:B------:R-:W-:-:S04]  /*09b0*/  IMAD.WIDE.U32 R16, R19, R16, RZ ;  /* 0x0000001013107225 */ /* 0x000fc800078e00ff */
[----:B------:R-:W-:Y:S02]  /*09c0*/  IMAD R29, R24, R19, R29 ;  /* 0x00000013181d7224 */ /* 0x000fe400078e021d */
[----:B------:R-:W-:Y:S01]  /*09d0*/  IMAD.X R19, R21, 0x1, R25, P0 ;  /* 0x0000000115137824 */ /* 0x000fe200000e0619 */
[----:B------:R-:W-:-:S04]  /*09e0*/  IADD3 R7, P0, PT, R7, -0x8, RZ ;  /* 0xfffffff807077810 */ /* 0x000fc80007f1e0ff */
[----:B------:R-:W-:Y:S02]  /*09f0*/  IADD3.X R6, PT, PT, R6, -0x1, RZ, P0, !PT ;  /* 0xffffffff06067810 */ /* 0x000fe400007fe4ff */
[----:B------:R-:W-:-:S04]  /*0a00*/  ISETP.NE.U32.AND P0, PT, R7, RZ, PT ;  /* 0x000000ff0700720c */ /* 0x000fc80003f05070 */
[----:B------:R-:W-:Y:S01]  /*0a10*/  ISETP.NE.AND.EX P0, PT, R6, RZ, PT, P0 ;  /* 0x000000ff0600720c */ /* 0x000fe20003f05300 */
[----:B------:R-:W-:Y:S01]  /*0a20*/  IMAD.IADD R17, R17, 0x1, R29 ;  /* 0x0000000111117824 */ /* 0x000fe200078e021d */
[----:B------:R-:W-:-:S04]  /*0a30*/  LEA R5, P1, R10, R5, 0x6 ;  /* 0x000000050a057211 */ /* 0x000fc800078230ff */
[----:B------:R1:W-:Y:S01]  /*0a40*/  STG.E.64 desc[UR4][R18.64], R16 ;  /* 0x0000001012007986 */ /* 0x0003e2000c101b04 */
[----:B------:R-:W-:-:S06]  /*0a50*/  LEA.HI.X R4, R10, R4, R11, 0x6, P1 ;  /* 0x000000040a047211 */ /* 0x000fcc00008f340b */
[----:B------:R-:W-:Y:S05]  /*0a60*/  @P0 BRA `(.L_x_2) ;  /* 0xfffffff400f40947 */ /* 0x000fea000383ffff */
.L_x_1:
[----:B------:R-:W-:-:S04]  /*0a70*/  LOP3.LUT R4, R12, 0x7, RZ, 0xc0, !PT ;  /* 0x000000070c047812 */ /* 0x000fc800078ec0ff */
[----:B------:R-:W-:-:S04]  /*0a80*/  ISETP.NE.U32.AND P0, PT, R4, RZ, PT ;  /* 0x000000ff0400720c */ /* 0x000fc80003f05070 */
[----:B------:R-:W-:-:S13]  /*0a90*/  ISETP.NE.AND.EX P0, PT, RZ, RZ, PT, P0 ;  /* 0x000000ffff00720c */ /* 0x000fda0003f05300 */
[----:B0-----:R-:W-:Y:S05]  /*0aa0*/  @!P0 EXIT ;  /* 0x000000000000894d */ /* 0x001fea0003800000 */
[----:B------:R-:W-:-:S04]  /*0ab0*/  ISETP.GE.U32.AND P0, PT, R4, 0x4, PT ;  /* 0x000000040400780c */ /* 0x000fc80003f06070 */
[----:B------:R-:W-:-:S13]  /*0ac0*/  ISETP.GE.U32.AND.EX P0, PT, RZ, RZ, PT, P0 ;  /* 0x000000ffff00720c */ /* 0x000fda0003f06100 */
[----:B------:R-:W-:Y:S05]  /*0ad0*/  @!P0 BRA `(.L_x_3) ;  /* 0x0000000400408947 */ /* 0x000fea0003800000 */
[----:B------:R-:W0:Y:S01]  /*0ae0*/  LDCU.128 UR8, c[0x0][0x380] ;  /* 0x00007000ff0877ac */ /* 0x000e220008000c00 */
[-C--:B------:R-:W-:Y:S02]  /*0af0*/  IMAD R4, R3, R10.reuse, RZ ;  /* 0x0000000a03047224 */ /* 0x080fe400078e02ff */
[----:B------:R-:W-:Y:S01]  /*0b00*/  IMAD.MOV.U32 R9, RZ, RZ, RZ ;  /* 0x000000ffff097224 */ /* 0x000fe200078e00ff */
[----:B------:R-:W2:Y:S01]  /*0b10*/  LDCU.64 UR6, c[0x0][0x390] ;  /* 0x00007200ff0677ac */ /* 0x000ea20008000a00 */
[C---:B------:R-:W-:Y:S02]  /*0b20*/  IMAD R13, R2.reuse, R11, R4 ;  /* 0x0000000b020d7224 */ /* 0x040fe400078e0204 */
[----:B------:R-:W-:-:S04]  /*0b30*/  IMAD.WIDE.U32 R14, R2, R10, R8 ;  /* 0x0000000a020e7225 */ /* 0x000fc800078e0008 */
[----:B------:R-:W-:Y:S02]  /*0b40*/  IMAD.IADD R13, R15, 0x1, R13 ;  /* 0x000000010f0d7824 */ /* 0x000fe400078e020d */
[----:B------:R-:W-:-:S03]  /*0b50*/  IMAD.WIDE.U32 R6, R8, R12, R2 ;  /* 0x0000000c08067225 */ /* 0x000fc600078e0002 */
[C---:B------:R-:W-:Y:S01]  /*0b60*/  SHF.L.U64.HI R13, R14.reuse, 0x3, R13 ;  /* 0x000000030e0d7819 */ /* 0x040fe2000001020d */
[----:B-1----:R-:W-:Y:S01]  /*0b70*/  IMAD.SHL.U32 R20, R14, 0x8, RZ ;  /* 0x000000080e147824 */ /* 0x002fe200078e00ff */
[----:B0-----:R-:W-:Y:S02]  /*0b80*/  LEA R4, P1, R6, UR10, 0x3 ;  /* 0x0000000a06047c11 */ /* 0x001fe4000f8218ff */
[----:B------:R-:W-:Y:S02]  /*0b90*/  IADD3 R5, PT, PT, R0, R7, RZ ;  /* 0x0000000700057210 */ /* 0x000fe40007ffe0ff */
[----:B------:R-:W-:Y:S02]  /*0ba0*/  IADD3 R14, P0, PT, R20, UR8, RZ ;  /* 0x00000008140e7c10 */ /* 0x000fe4000ff1e0ff */
[----:B------:R-:W-:Y:S02]  /*0bb0*/  LEA.HI.X R5, R6, UR11, R5, 0x3, P1 ;  /* 0x0000000b06057c11 */ /* 0x000fe400088f1c05 */
[----:B------:R-:W-:-:S03]  /*0bc0*/  IADD3.X R15, PT, PT, R13, UR9, RZ, P0, !PT ;  /* 0x000000090d0f7c10 */ /* 0x000fc600087fe4ff */
[----:B------:R-:W3:Y:S04]  /*0bd0*/  LDG.E.64 R18, desc[UR4][R4.64] ;  /* 0x0000000404127981 */ /* 0x000ee8000c1e1b00 */
[----:B------:R-:W3:Y:S01]  /*0be0*/  LDG.E.64 R16, desc[UR4][R14.64] ;  /* 0x000000040e107981 */ /* 0x000ee2000c1e1b00 */
[----:B------:R-:W-:-:S04]  /*0bf0*/  IMAD.WIDE.U32 R6, R10, 0x8, RZ ;  /* 0x000000080a067825 */ /* 0x000fc800078e00ff */
[----:B------:R-:W-:-:S05]  /*0c00*/  IMAD.SHL.U32 R25, R11, 0x8, RZ ;  /* 0x000000080b197824 */ /* 0x000fca00078e00ff */
[----:B------:R-:W-:Y:S02]  /*0c10*/  IADD3 R7, PT, PT, R7, R25, RZ ;  /* 0x0000001907077210 */ /* 0x000fe40007ffe0ff */
[CC--:B---3--:R-:W-:Y:S02]  /*0c20*/  IADD3 R21, P0, PT, R16.reuse, R18.reuse, RZ ;  /* 0x0000001210157210 */ /* 0x0c8fe40007f1e0ff */
[----:B------:R-:W-:-:S03]  /*0c30*/  IADD3 R18, P1, PT, -R16, R18, RZ ;  /* 0x0000001210127210 */ /* 0x000fc60007f3e1ff */
[----:B------:R-:W-:Y:S01]  /*0c40*/  IMAD.X R23, R17, 0x1, R19, P0 ;  /* 0x0000000111177824 */ /* 0x000fe200000e0613 */
[----:B--2---:R-:W-:Y:S01]  /*0c50*/  IADD3 R16, P0, PT, R20, UR6, RZ ;  /* 0x0000000614107c10 */ /* 0x004fe2000ff1e0ff */
[----:B------:R-:W-:Y:S01]  /*0c60*/  IMAD.X R22, R19, 0x1, ~R17, P1 ;  /* 0x0000000113167824 */ /* 0x000fe200008e0e11 */
[----:B------:R-:W-:Y:S01]  /*0c70*/  IADD3 R14, P1, PT, R14, R6, RZ ;  /* 0x000000060e0e7210 */ /* 0x000fe20007f3e0ff */
[-C--:B------:R-:W-:Y:S01]  /*0c80*/  IMAD R23, R23, R18.reuse, RZ ;  /* 0x0000001217177224 */ /* 0x080fe200078e02ff */
[----:B------:R-:W-:Y:S01]  /*0c90*/  IADD3.X R17, PT, PT, R13, UR7, RZ, P0, !PT ;  /* 0x000000070d117c10 */ /* 0x000fe200087fe4ff */
[----:B------:R-:W-:-:S04]  /*0ca0*/  IMAD.WIDE.U32 R18, R21, R18, RZ ;  /* 0x0000001215127225 */ /* 0x000fc800078e00ff */
[----:B------:R-:W-:Y:S02]  /*0cb0*/  IMAD R23, R22, R21, R23 ;  /* 0x0000001516177224 */ /* 0x000fe400078e0217 */
[----:B------:R-:W-:Y:S02]  /*0cc0*/  IMAD.MOV.U32 R24, RZ, RZ, R18 ;  /* 0x000000ffff187224 */ /* 0x000fe400078e0012 */
        /* <DEDUP_REMOVED lines=8> */
[----:B------:R-:W-:Y:S01]  /*0d50*/  IMAD.X R19, R19, 0x1, ~R21, P1 ;  /* 0x0000000113137824 */ /* 0x000fe200008e0e15 */
[-C--:B------:R-:W-:Y:S01]  /*0d60*/  IADD3 R20, P1, PT, R14, R6.reuse, RZ ;  /* 0x000000060e147210 */ /* 0x080fe20007f3e0ff */
[----:B------:R-:W-:Y:S01]  /*0d70*/  IMAD R21, R18, R13, RZ ;  /* 0x0000000d12157224 */ /* 0x000fe200078e02ff */
[----:B------:R-:W-:-:S03]  /*0d80*/  IADD3 R18, P0, PT, R16, R6, RZ ;  /* 0x0000000610127210 */ /* 0x000fc60007f1e0ff */
[----:B------:R-:W-:Y:S02]  /*0d90*/  IMAD R27, R19, R22, R21 ;  /* 0x00000016131b7224 */ /* 0x000fe400078e0215 */
[----:B------:R-:W-:-:S04]  /*0da0*/  IMAD.WIDE.U32 R22, R22, R13, RZ ;  /* 0x0000000d16167225 */ /* 0x000fc800078e00ff */
[----:B------:R-:W-:Y:S01]  /*0db0*/  IMAD.X R19, R7, 0x1, R17, P0 ;  /* 0x0000000107137824 */ /* 0x000fe200000e0611 */
[----:B0-----:R-:W-:Y:S01]  /*0dc0*/  IADD3 R25, PT, PT, R23, R27, RZ ;  /* 0x0000001b17197210 */ /* 0x001fe20007ffe0ff */
[----:B------:R-:W-:Y:S02]  /*0dd0*/  IMAD.MOV.U32 R24, RZ, RZ, R22 ;  /* 0x000000ffff187224 */ /* 0x000fe400078e0016 */
[----:B------:R-:W-:-:S03]  /*0de0*/  IMAD.X R21, R15, 0x1, R7, P1 ;  /* 0x000000010f157824 */ /* 0x000fc600008e0607 */
[----:B------:R0:W-:Y:S04]  /*0df0*/  STG.E.64 desc[UR4][R18.64], R24 ;  /* 0x0000001812007986 */ /* 0x0001e8000c101b04 */
[----:B------:R-:W2:Y:S04]  /*0e00*/  LDG.E.64 R16, desc[UR4][R20.64] ;  /* 0x0000000414107981 */ /* 0x000ea8000c1e1b00 */
[----:B------:R-:W2:Y:S02]  /*0e10*/  LDG.E.64 R14, desc[UR4][R4.64+0x10] ;  /* 0x00001004040e7981 */ /* 0x000ea4000c1e1b00 */
[----:B--2---:R-:W-:-:S02]  /*0e20*/  IADD3 R22, P0, PT, R16, R14, RZ ;  /* 0x0000000e10167210 */ /* 0x004fc40007f1e0ff */
[----:B------:R-:W-:-:S03]  /*0e30*/  IADD3 R13, P1, PT, -R16, R14, RZ ;  /* 0x0000000e100d7210 */ /* 0x000fc60007f3e1ff */
[----:B------:R-:W-:Y:S02]  /*0e40*/  IMAD.X R14, R17, 0x1, R15, P0 ;  /* 0x00000001110e7824 */ /* 0x000fe400000e060f */
[----:B------:R-:W-:Y:S01]  /*0e50*/  IMAD.X R15, R15, 0x1, ~R17, P1 ;  /* 0x000000010f0f7824 */ /* 0x000fe200008e0e11 */
[-C--:B------:R-:W-:Y:S01]  /*0e60*/  IADD3 R16, P1, PT, R20, R6.reuse, RZ ;  /* 0x0000000614107210 */ /* 0x080fe20007f3e0ff */
[----:B------:R-:W-:Y:S01]  /*0e70*/  IMAD R17, R14, R13, RZ ;  /* 0x0000000d0e117224 */ /* 0x000fe200078e02ff */
[----:B------:R-:W-:-:S03]  /*0e80*/  IADD3 R14, P0, PT, R18, R6, RZ ;  /* 0x00000006120e7210 */ /* 0x000fc60007f1e0ff */
[----:B------:R-:W-:Y:S01]  /*0e90*/  IMAD R27, R15, R22, R17 ;  /* 0x000000160f1b7224 */ /* 0x000fe200078e0211 */
[----:B------:R-:W-:Y:S01]  /*0ea0*/  IADD3.X R15, PT, PT, R19, R7, RZ, P0, !PT ;  /* 0x00000007130f7210 */ /* 0x000fe200007fe4ff */
[----:B------:R-:W-:-:S04]  /*0eb0*/  IMAD.WIDE.U32 R22, R22, R13, RZ ;  /* 0x0000000d16167225 */ /* 0x000fc800078e00ff */
[----:B------:R-:W-:Y:S02]  /*0ec0*/  IMAD.X R17, R21, 0x1, R7, P1 ;  /* 0x0000000115117824 */ /* 0x000fe400008e0607 */
[----:B------:R-:W-:-:S05]  /*0ed0*/  IMAD.IADD R23, R23, 0x1, R27 ;  /* 0x0000000117177824 */ /* 0x000fca00078e021b */
[----:B------:R2:W-:Y:S04]  /*0ee0*/  STG.E.64 desc[UR4][R14.64], R22 ;  /* 0x000000160e007986 */ /* 0x0005e8000c101b04 */
[----:B------:R-:W3:Y:S04]  /*0ef0*/  LDG.E.64 R4, desc[UR4][R4.64+0x18] ;  /* 0x0000180404047981 */ /* 0x000ee8000c1e1b00 */
[----:B------:R-:W3:Y:S02]  /*0f00*/  LDG.E.64 R16, desc[UR4][R16.64] ;  /* 0x0000000410107981 */ /* 0x000ee4000c1e1b00 */
[----:B---3--:R-:W-:-:S02]  /*0f10*/  IADD3 R20, P0, PT, R16, R4, RZ ;  /* 0x0000000410147210 */ /* 0x008fc40007f1e0ff */
[----:B0-----:R-:W-:-:S03]  /*0f20*/  IADD3 R18, P1, PT, -R16, R4, RZ ;  /* 0x0000000410127210 */ /* 0x001fc60007f3e1ff */
[C---:B------:R-:W-:Y:S01]  /*0f30*/  IMAD.X R19, R17.reuse, 0x1, R5, P0 ;  /* 0x0000000111137824 */ /* 0x040fe200000e0605 */
[----:B------:R-:W-:Y:S02]  /*0f40*/  IADD3.X R13, PT, PT, ~R17, R5, RZ, P1, !PT ;  /* 0x00000005110d7210 */ /* 0x000fe40000ffe5ff */
[----:B------:R-:W-:Y:S01]  /*0f50*/  IADD3 R6, P0, PT, R14, R6, RZ ;  /* 0x000000060e067210 */ /* 0x000fe20007f1e0ff */
[-C--:B------:R-:W-:Y:S02]  /*0f60*/  IMAD R21, R19, R18.reuse, RZ ;  /* 0x0000001213157224 */ /* 0x080fe400078e02ff */
[----:B------:R-:W-:-:S04]  /*0f70*/  IMAD.WIDE.U32 R18, R20, R18, RZ ;  /* 0x0000001214127225 */ /* 0x000fc800078e00ff */
[----:B------:R-:W-:Y:S02]  /*0f80*/  IMAD R13, R13, R20, R21 ;  /* 0x000000140d0d7224 */ /* 0x000fe400078e0215 */
[----:B------:R-:W-:Y:S01]  /*0f90*/  IMAD.X R7, R15, 0x1, R7, P0 ;  /* 0x000000010f077824 */ /* 0x000fe200000e0607 */
[----:B------:R-:W-:Y:S01]  /*0fa0*/  IADD3 R2, P0, PT, R2, 0x4, RZ ;  /* 0x0000000402027810 */ /* 0x000fe20007f1e0ff */
[----:B------:R-:W-:-:S04]  /*0fb0*/  IMAD.IADD R19, R19, 0x1, R13 ;  /* 0x0000000113137824 */ /* 0x000fc800078e020d */
[----:B------:R-:W-:Y:S01]  /*0fc0*/  IMAD.X R3, RZ, RZ, R3, P0 ;  /* 0x000000ffff037224 */ /* 0x000fe200000e0603 */
[----:B------:R2:W-:Y:S07]  /*0fd0*/  STG.E.64 desc[UR4][R6.64], R18 ;  /* 0x0000001206007986 */ /* 0x0005ee000c101b04 */
.L_x_3:
[----:B------:R-:W-:-:S04]  /*0fe0*/  LOP3.LUT R5, R12, 0x3, RZ, 0xc0, !PT ;  /* 0x000000030c057812 */ /* 0x000fc800078ec0ff */
[----:B------:R-:W-:-:S04]  /*0ff0*/  ISETP.NE.U32.AND P0, PT, R5, RZ, PT ;  /* 0x000000ff0500720c */ /* 0x000fc80003f05070 */
[----:B------:R-:W-:-:S13]  /*1000*/  ISETP.NE.AND.EX P0, PT, RZ, RZ, PT, P0 ;  /* 0x000000ffff00720c */ /* 0x000fda0003f05300 */
[----:B------:R-:W-:Y:S05]  /*1010*/  @!P0 EXIT ;  /* 0x000000000000894d */ /* 0x000fea0003800000 */
[----:B------:R-:W-:Y:S02]  /*1020*/  ISETP.NE.U32.AND P1, PT, R5, 0x1, PT ;  /* 0x000000010500780c */ /* 0x000fe40003f25070 */
[----:B------:R-:W-:Y:S02]  /*1030*/  LOP3.LUT R4, R12, 0x1, RZ, 0xc0, !PT ;  /* 0x000000010c047812 */ /* 0x000fe400078ec0ff */
[----:B------:R-:W-:Y:S02]  /*1040*/  ISETP.NE.AND.EX P1, PT, RZ, RZ, PT, P1 ;  /* 0x000000ffff00720c */ /* 0x000fe40003f25310 */
[----:B------:R-:W-:-:S04]  /*1050*/  ISETP.NE.U32.AND P0, PT, R4, 0x1, PT ;  /* 0x000000010400780c */ /* 0x000fc80003f05070 */
[----:B------:R-:W-:-:S07]  /*1060*/  ISETP.NE.U32.AND.EX P0, PT, RZ, RZ, PT, P0 ;  /* 0x000000ffff00720c */ /* 0x000fce0003f05100 */
[----:B------:R-:W-:Y:S06]  /*1070*/  @!P1 BRA `(.L_x_4) ;  /* 0x0000000000c09947 */ /* 0x000fec0003800000 */
[----:B------:R-:W0:Y:S01]  /*1080*/  LDCU.128 UR8, c[0x0][0x380] ;  /* 0x00007000ff0877ac */ /* 0x000e220008000c00 */
[----:B------:R-:W-:Y:S01]  /*1090*/  MOV R4, R8 ;  /* 0x0000000800047202 */ /* 0x000fe20000000f00 */
[-C--:B------:R-:W-:Y:S02]  /*10a0*/  IMAD R13, R3, R10.reuse, RZ ;  /* 0x0000000a030d7224 */ /* 0x080fe400078e02ff */
[----:B------:R-:W-:Y:S01]  /*10b0*/  IMAD.MOV.U32 R5, RZ, RZ, RZ ;  /* 0x000000ffff057224 */ /* 0x000fe200078e00ff */
[----:B------:R-:W3:Y:S01]  /*10c0*/  LDCU.64 UR6, c[0x0][0x390] ;  /* 0x00007200ff0677ac */ /* 0x000ee20008000a00 */
[C---:B------:R-:W-:Y:S02]  /*10d0*/  IMAD R13, R2.reuse, R11, R13 ;  /* 0x0000000b020d7224 */ /* 0x040fe400078e020d */
[----:B--2---:R-:W-:-:S04]  /*10e0*/  IMAD.WIDE.U32 R6, R2, R10, R4 ;  /* 0x0000000a02067225 */ /* 0x004fc800078e0004 */
        /* <DEDUP_REMOVED lines=9> */
[----:B------:R-:W2:Y:S04]  /*1180*/  LDG.E.64 R16, desc[UR4][R4.64] ;  /* 0x0000000404107981 */ /* 0x000ea8000c1e1b00 */
[----:B------:R-:W2:Y:S02]  /*1190*/  LDG.E.64 R14, desc[UR4][R6.64] ;  /* 0x00000004060e7981 */ /* 0x000ea4000c1e1b00 */
[CC--:B--2---:R-:W-:Y:S02]  /*11a0*/  IADD3 R21, P1, PT, R14.reuse, R16.reuse, RZ ;  /* 0x000000100e157210 */ /* 0x0c4fe40007f3e0ff */
[----:B------:R-:W-:-:S03]  /*11b0*/  IADD3 R16, P2, PT, -R14, R16, RZ ;  /* 0x000000100e107210 */ /* 0x000fc60007f5e1ff */
[----:B------:R-:W-:Y:S02]  /*11c0*/  IMAD.X R19, R15, 0x1, R17, P1 ;  /* 0x000000010f137824 */ /* 0x000fe400008e0611 */
[----:B------:R-:W-:Y:S01]  /*11d0*/  IMAD.X R14, R17, 0x1, ~R15, P2 ;  /* 0x00000001110e7824 */ /* 0x000fe200010e0e0f */
[C---:B------:R-:W-:Y:S01]  /*11e0*/  SHF.L.U64.HI R17, R10.reuse, 0x3, R11 ;  /* 0x000000030a117819 */ /* 0x040fe2000001020b */
[-C--:B------:R-:W-:Y:S02]  /*11f0*/  IMAD R15, R19, R16.reuse, RZ ;  /* 0x00000010130f7224 */ /* 0x080fe400078e02ff */
[----:B------:R-:W-:Y:S02]  /*1200*/  IMAD.SHL.U32 R19, R10, 0x8, RZ ;  /* 0x000000080a137824 */ /* 0x000fe400078e00ff */
[----:B------:R-:W-:Y:S01]  /*1210*/  IMAD R23, R14, R21, R15 ;  /* 0x000000150e177224 */ /* 0x000fe200078e020f */
[----:B---3--:R-:W-:Y:S01]  /*1220*/  IADD3 R14, P2, PT, R18, UR6, RZ ;  /* 0x00000006120e7c10 */ /* 0x008fe2000ff5e0ff */
[----:B------:R-:W-:Y:S01]  /*1230*/  IMAD.WIDE.U32 R20, R21, R16, RZ ;  /* 0x0000001015147225 */ /* 0x000fe200078e00ff */
[----:B------:R-:W-:-:S02]  /*1240*/  IADD3 R6, P1, PT, R6, R19, RZ ;  /* 0x0000001306067210 */ /* 0x000fc40007f3e0ff */
[----:B------:R-:W-:Y:S01]  /*1250*/  IADD3.X R15, PT, PT, R13, UR7, RZ, P2, !PT ;  /* 0x000000070d0f7c10 */ /* 0x000fe200097fe4ff */
[----:B------:R-:W-:Y:S01]  /*1260*/  IMAD.IADD R21, R21, 0x1, R23 ;  /* 0x0000000115157824 */ /* 0x000fe200078e0217 */
[----:B------:R-:W-:-:S04]  /*1270*/  IADD3.X R7, PT, PT, R7, R17, RZ, P1, !PT ;  /* 0x0000001107077210 */ /* 0x000fc80000ffe4ff */
[----:B------:R0:W-:Y:S04]  /*1280*/  STG.E.64 desc[UR4][R14.64], R20 ;  /* 0x000000140e007986 */ /* 0x0001e8000c101b04 */
[----:B------:R-:W2:Y:S04]  /*1290*/  LDG.E.64 R4, desc[UR4][R4.64+0x8] ;  /* 0x0000080404047981 */ /* 0x000ea8000c1e1b00 */
[----:B------:R-:W2:Y:S02]  /*12a0*/  LDG.E.64 R6, desc[UR4][R6.64] ;  /* 0x0000000406067981 */ /* 0x000ea4000c1e1b00 */
[----:B--2---:R-:W-:-:S02]  /*12b0*/  IADD3 R22, P1, PT, R6, R4, RZ ;  /* 0x0000000406167210 */ /* 0x004fc40007f3e0ff */
[----:B------:R-:W-:-:S03]  /*12c0*/  IADD3 R18, P2, PT, -R6, R4, RZ ;  /* 0x0000000406127210 */ /* 0x000fc60007f5e1ff */
[----:B------:R-:W-:Y:S01]  /*12d0*/  IMAD.X R23, R7, 0x1, R5, P1 ;  /* 0x0000000107177824 */ /* 0x000fe200008e0605 */
[----:B------:R-:W-:Y:S01]  /*12e0*/  IADD3 R16, P1, PT, R14, R19, RZ ;  /* 0x000000130e107210 */ /* 0x000fe20007f3e0ff */
[----:B------:R-:W-:Y:S02]  /*12f0*/  IMAD.X R13, R5, 0x1, ~R7, P2 ;  /* 0x00000001050d7824 */ /* 0x000fe400010e0e07 */
[-C--:B------:R-:W-:Y:S01]  /*1300*/  IMAD R23, R23, R18.reuse, RZ ;  /* 0x0000001217177224 */ /* 0x080fe200078e02ff */
[----:B------:R-:W-:Y:S01]  /*1310*/  IADD3.X R17, PT, PT, R15, R17, RZ, P1, !PT ;  /* 0x000000110f117210 */ /* 0x000fe20000ffe4ff */
[----:B------:R-:W-:Y:S01]  /*1320*/  IMAD.WIDE.U32 R18, R22, R18, RZ ;  /* 0x0000001216127225 */ /* 0x000fe200078e00ff */
[----:B------:R-:W-:-:S03]  /*1330*/  IADD3 R2, P1, PT, R2, 0x2, RZ ;  /* 0x0000000202027810 */ /* 0x000fc60007f3e0ff */
[----:B------:R-:W-:Y:S02]  /*1340*/  IMAD R13, R13, R22, R23 ;  /* 0x000000160d0d7224 */ /* 0x000fe400078e0217 */
[----:B------:R-:W-:Y:S02]  /*1350*/  IMAD.X R3, RZ, RZ, R3, P1 ;  /* 0x000000ffff037224 */ /* 0x000fe400008e0603 */
[----:B------:R-:W-:-:S05]  /*1360*/  IMAD.IADD R19, R19, 0x1, R13 ;  /* 0x0000000113137824 */ /* 0x000fca00078e020d */
[----:B------:R0:W-:Y:S02]  /*1370*/  STG.E.64 desc[UR4][R16.64], R18 ;  /* 0x0000001210007986 */ /* 0x0001e4000c101b04 */
.L_x_4:
[----:B------:R-:W-:Y:S05]  /*1380*/  @P0 EXIT ;  /* 0x000000000000094d */ /* 0x000fea0003800000 */
[----:B------:R-:W-:Y:S01]  /*1390*/  HFMA2 R5, -RZ, RZ, 0, 0 ;  /* 0x00000000ff057431 */ /* 0x000fe200000001ff */
[----:B------:R-:W3:Y:S01]  /*13a0*/  LDCU.128 UR8, c[0x0][0x380] ;  /* 0x00007000ff0877ac */ /* 0x000ee20008000c00 */
[----:B--2---:R-:W-:Y:S02]  /*13b0*/  IMAD R6, R3, R10, RZ ;  /* 0x0000000a03067224 */ /* 0x004fe400078e02ff */
[----:B------:R-:W-:Y:S01]  /*13c0*/  IMAD.MOV.U32 R4, RZ, RZ, R8 ;  /* 0x000000ffff047224 */ /* 0x000fe200078e0008 */
[----:B------:R-:W2:Y:S01]  /*13d0*/  LDCU.64 UR6, c[0x0][0x390] ;  /* 0x00007200ff0677ac */ /* 0x000ea20008000a00 */
[----:B------:R-:W-:Y:S02]  /*13e0*/  IMAD R7, R2, R11, R6 ;  /* 0x0000000b02077224 */ /* 0x000fe400078e0206 */
[----:B------:R-:W-:-:S04]  /*13f0*/  IMAD.WIDE.U32 R8, R8, R12, R2 ;  /* 0x0000000c08087225 */ /* 0x000fc800078e0002 */
[----:B------:R-:W-:-:S04]  /*1400*/  IMAD.WIDE.U32 R10, R2, R10, R4 ;  /* 0x0000000a020a7225 */ /* 0x000fc800078e0004 */
[----:B------:R-:W-:Y:S02]  /*1410*/  IMAD.IADD R5, R11, 0x1, R7 ;  /* 0x000000010b057824 */ /* 0x000fe400078e0207 */
[----:B------:R-:W-:Y:S01]  /*1420*/  IMAD.SHL.U32 R11, R10, 0x8, RZ ;  /* 0x000000080a0b7824 */ /* 0x000fe200078e00ff */
[----:B---3--:R-:W-:Y:S01]  /*1430*/  LEA R4, P1, R8, UR10, 0x3 ;  /* 0x0000000a08047c11 */ /* 0x008fe2000f8218ff */
[----:B------:R-:W-:Y:S01]  /*1440*/  IMAD.IADD R3, R0, 0x1, R9 ;  /* 0x0000000100037824 */ /* 0x000fe200078e0209 */
[----:B------:R-:W-:Y:S02]  /*1450*/  SHF.L.U64.HI R10, R10, 0x3, R5 ;  /* 0x000000030a0a7819 */ /* 0x000fe40000010205 */
[----:B------:R-:W-:Y:S02]  /*1460*/  IADD3 R2, P0, PT, R11, UR8, RZ ;  /* 0x000000080b027c10 */ /* 0x000fe4000ff1e0ff */
[----:B------:R-:W-:Y:S02]  /*1470*/  LEA.HI.X R5, R8, UR11, R3, 0x3, P1 ;  /* 0x0000000b08057c11 */ /* 0x000fe400088f1c03 */
[----:B------:R-:W-:-:S04]  /*1480*/  IADD3.X R3, PT, PT, R10, UR9, RZ, P0, !PT ;  /* 0x000000090a037c10 */ /* 0x000fc800087fe4ff */
[----:B------:R-:W3:Y:S04]  /*1490*/  LDG.E.64 R4, desc[UR4][R4.64] ;  /* 0x0000000404047981 */ /* 0x000ee8000c1e1b00 */
        /* <DEDUP_REMOVED lines=9> */
[----:B------:R-:W-:-:S03]  /*1530*/  IADD3.X R9, PT, PT, R10, UR7, RZ, P0, !PT ;  /* 0x000000070a097c10 */ /* 0x000fc600087fe4ff */
[----:B------:R-:W-:-:S05]  /*1540*/  IMAD.IADD R7, R7, 0x1, R11 ;  /* 0x0000000107077824 */ /* 0x000fca00078e020b */
[----:B------:R-:W-:Y:S01]  /*1550*/  STG.E.64 desc[UR4][R8.64], R6 ;  /* 0x0000000608007986 */ /* 0x000fe2000c101b04 */
[----:B------:R-:W-:Y:S05]  /*1560*/  EXIT ;  /* 0x000000000000794d */ /* 0x000fea0003800000 */
.L_x_5:
        /* <DEDUP_REMOVED lines=9> */
.L_x_12:


//--------------------- .text._Z21per_row_column_kernelPlS_S_ll --------------------------
	.section	.text._Z21per_row_column_kernelPlS_S_ll,"ax",@progbits
	.align	128
        .global         _Z21per_row_column_kernelPlS_S_ll
        .type           _Z21per_row_column_kernelPlS_S_ll,@function
        .size           _Z21per_row_column_kernelPlS_S_ll,(.L_x_13 - _Z21per_row_column_kernelPlS_S_ll)
        .other          _Z21per_row_column_kernelPlS_S_ll,@"STO_CUDA_ENTRY STV_DEFAULT"
_Z21per_row_column_kernelPlS_S_ll:
.text._Z21per_row_column_kernelPlS_S_ll:
[----:B------:R-:W-:Y:S01]  /*0000*/  LDC R1, c[0x0][0x37c] ;  /* 0x0000df00ff017b82 */ /* 0x000fe20000000800 */
[----:B------:R-:W0:Y:S07]  /*0010*/  S2R R11, SR_TID.X ;  /* 0x00000000000b7919 */ /* 0x000e2e0000002100 */
[----:B------:R-:W0:Y:S08]  /*0020*/  S2UR UR4, SR_CTAID.X ;  /* 0x00000000000479c3 */ /* 0x000e300000002500 */
[----:B------:R-:W0:Y:S08]  /*0030*/  LDC R10, c[0x0][0x360] ;  /* 0x0000d800ff0a7b82 */ /* 0x000e300000000800 */
[----:B------:R-:W1:Y:S08]  /*0040*/  LDC.64 R4, c[0x0][0x3a0] ;  /* 0x0000e800ff047b82 */ /* 0x000e700000000a00 */
[----:B------:R-:W2:Y:S01]  /*0050*/  LDC.64 R8, c[0x0][0x398] ;  /* 0x0000e600ff087b82 */ /* 0x000ea20000000a00 */
[----:B0-----:R-:W-:Y:S01]  /*0060*/  IMAD R10, R10, UR4, R11 ;  /* 0x000000040a0a7c24 */ /* 0x001fe2000f8e020b */
[----:B-1----:R-:W-:-:S04]  /*0070*/  ISETP.GE.U32.AND P0, PT, R4, 0x1, PT ;  /* 0x000000010400780c */ /* 0x002fc80003f06070 */
[----:B------:R-:W-:Y:S02]  /*0080*/  ISETP.GE.AND.EX P0, PT, R5, RZ, PT, P0 ;  /* 0x000000ff0500720c */ /* 0x000fe40003f06300 */
[----:B--2---:R-:W-:-:S04]  /*0090*/  ISETP.GE.U32.AND P1, PT, R10, R8, PT ;  /* 0x000000080a00720c */ /* 0x004fc80003f26070 */
[----:B------:R-:W-:-:S13]  /*00a0*/  ISETP.GE.OR.EX P0, PT, RZ, R9, !P0, P1 ;  /* 0x00000009ff00720c */ /* 0x000fda0004706710 */
[----:B------:R-:W-:Y:S05]  /*00b0*/  @P0 EXIT ;  /* 0x000000000000094d */ /* 0x000fea0003800000 */
[----:B------:R-:W-:Y:S01]  /*00c0*/  ISETP.GE.U32.AND P0, PT, R4, 0x8, PT ;  /* 0x000000080400780c */ /* 0x000fe20003f06070 */
[C---:B------:R-:W-:Y:S01]  /*00d0*/  IMAD.WIDE.U32 R12, R10.reuse, R4, RZ ;  /* 0x000000040a0c7225 */ /* 0x040fe200078e00ff */
[----:B------:R-:W0:Y:S02]  /*00e0*/  LDCU.64 UR4, c[0x0][0x358] ;  /* 0x00006b00ff0477ac */ /* 0x000e240008000a00 */
[----:B------:R-:W-:Y:S01]  /*00f0*/  ISETP.GE.U32.AND.EX P0, PT, R5, RZ, PT, P0 ;  /* 0x000000ff0500720c */ /* 0x000fe20003f06100 */
[----:B------:R-:W-:Y:S02]  /*0100*/  IMAD.MOV.U32 R0, RZ, RZ, RZ ;  /* 0x000000ffff007224 */ /* 0x000fe400078e00ff */
[----:B------:R-:W-:Y:S02]  /*0110*/  IMAD.MOV.U32 R3, RZ, RZ, RZ ;  /* 0x000000ffff037224 */ /* 0x000fe400078e00ff */
[----:B------:R-:W-:-:S08]  /*0120*/  IMAD R2, R10, R5, R13 ;  /* 0x000000050a027224 */ /* 0x000fd000078e020d */
[----:B------:R-:W-:Y:S05]  /*0130*/  @!P0 BRA `(.L_x_6) ;  /* 0x0000000800108947 */ /* 0x000fea0003800000 */
[----:B------:R-:W1:Y:S01]  /*0140*/  LDCU.128 UR8, c[0x0][0x380] ;  /* 0x00007000ff0877ac */ /* 0x000e620008000c00 */
[C---:B------:R-:W-:Y:S02]  /*0150*/  LEA R20, P0, R12.reuse, 0x20, 0x3 ;  /* 0x000000200c147811 */ /* 0x040fe400078018ff */
[----:B------:R-:W-:Y:S01]  /*0160*/  LOP3.LUT R3, R5, 0x7fffffff, RZ, 0xc0, !PT ;  /* 0x7fffffff05037812 */ /* 0x000fe200078ec0ff */
[----:B------:R-:W2:Y:S01]  /*0170*/  LDCU.64 UR6, c[0x0][0x390] ;  /* 0x00007200ff0677ac */ /* 0x000ea20008000a00 */
[----:B------:R-:W-:Y:S02]  /*0180*/  LEA.HI.X R21, R12, RZ, R2, 0x3, P0 ;  /* 0x000000ff0c157211 */ /* 0x000fe400000f1c02 */
[----:B------:R-:W-:Y:S01]  /*0190*/  LOP3.LUT R0, R4, 0xfffffff8, RZ, 0xc0, !PT ;  /* 0xfffffff804007812 */ /* 0x000fe200078ec0ff */
[----:B------:R-:W-:-:S04]  /*01a0*/  IMAD.MOV.U32 R5, RZ, RZ, R3 ;  /* 0x000000ffff057224 */ /* 0x000fc800078e0003 */
[----:B------:R-:W-:Y:S01]  /*01b0*/  IMAD.MOV.U32 R24, RZ, RZ, R0 ;  /* 0x000000ffff187224 */ /* 0x000fe200078e0000 */
[----:B-1----:R-:W-:Y:S02]  /*01c0*/  IADD3 R14, P1, PT, R20, UR8, RZ ;  /* 0x00000008140e7c10 */ /* 0x002fe4000ff3e0ff */
[----:B------:R-:W-:Y:S02]  /*01d0*/  LEA R6, P0, R10, UR10, 0x3 ;  /* 0x0000000a0a067c11 */ /* 0x000fe4000f8018ff */
[----:B--2---:R-:W-:Y:S02]  /*01e0*/  IADD3 R20, P2, PT, R20, UR6, RZ ;  /* 0x0000000614147c10 */ /* 0x004fe4000ff5e0ff */
[C---:B------:R-:W-:Y:S02]  /*01f0*/  IADD3.X R15, PT, PT, R21.reuse, UR9, RZ, P1, !PT ;  /* 0x00000009150f7c10 */ /* 0x040fe40008ffe4ff */
[----:B------:R-:W-:Y:S02]  /*0200*/  LEA.HI.X R7, R10, UR11, RZ, 0x3, P0 ;  /* 0x0000000b0a077c11 */ /* 0x000fe400080f1cff */
[----:B------:R-:W-:-:S07]  /*0210*/  IADD3.X R21, PT, PT, R21, UR7, RZ, P2, !PT ;  /* 0x0000000715157c10 */ /* 0x000fce00097fe4ff */
.L_x_7:
[----:B0-2---:R-:W2:Y:S04]  /*0220*/  LDG.E.64 R16, desc[UR4][R6.64] ;  /* 0x0000000406107981 */ /* 0x005ea8000c1e1b00 */
[----:B------:R-:W2:Y:S01]  /*0230*/  LDG.E.64 R18, desc[UR4][R14.64+-0x20] ;  /* 0xffffe0040e127981 */ /* 0x000ea2000c1e1b00 */
[C---:B------:R-:W-:Y:S01]  /*0240*/  IMAD.SHL.U32 R25, R8.reuse, 0x8, RZ ;  /* 0x0000000808197824 */ /* 0x040fe200078e00ff */
[----:B------:R-:W-:Y:S02]  /*0250*/  SHF.L.U64.HI R27, R8, 0x3, R9 ;  /* 0x00000003081b7819 */ /* 0x000fe40000010209 */
[CC--:B--2---:R-:W-:Y:S02]  /*0260*/  IADD3 R22, P0, PT, R18.reuse, R16.reuse, RZ ;  /* 0x0000001012167210 */ /* 0x0c4fe40007f1e0ff */
[----:B------:R-:W-:-:S02]  /*0270*/  IADD3 R29, P1, PT, -R18, R16, RZ ;  /* 0x00000010121d7210 */ /* 0x000fc40007f3e1ff */
[----:B------:R-:W-:Y:S02]  /*0280*/  IADD3.X R16, PT, PT, R19, R17, RZ, P0, !PT ;  /* 0x0000001113107210 */ /* 0x000fe400007fe4ff */
[----:B------:R-:W-:Y:S01]  /*0290*/  IADD3 R18, P0, PT, R6, R25, RZ ;  /* 0x0000001906127210 */ /* 0x000fe20007f1e0ff */
[----:B------:R-:W-:Y:S02]  /*02a0*/  IMAD.X R17, R17, 0x1, ~R19, P1 ;  /* 0x0000000111117824 */ /* 0x000fe400008e0e13 */
[-C--:B------:R-:W-:Y:S02]  /*02b0*/  IMAD R16, R16, R29.reuse, RZ ;  /* 0x0000001d10107224 */ /* 0x080fe400078e02ff */
[----:B------:R-:W-:-:S04]  /*02c0*/  IMAD.WIDE.U32 R28, R22, R29, RZ ;  /* 0x0000001d161c7225 */ /* 0x000fc800078e00ff */
[----:B------:R-:W-:Y:S01]  /*02d0*/  IMAD R17, R17, R22, R16 ;  /* 0x0000001611117224 */ /* 0x000fe200078e0210 */
[----:B------:R-:W-:Y:S01]  /*02e0*/  MOV R16, R20 ;  /* 0x0000001400107202 */ /* 0x000fe20000000f00 */
[----:B------:R-:W-:Y:S02]  /*02f0*/  IMAD.X R19, R7, 0x1, R27, P0 ;  /* 0x0000000107137824 */ /* 0x000fe400000e061b */
[----:B------:R-:W-:Y:S02]  /*0300*/  IMAD.IADD R29, R29, 0x1, R17 ;  /* 0x000000011d1d7824 */ /* 0x000fe400078e0211 */
[----:B------:R-:W-:-:S05]  /*0310*/  IMAD.MOV.U32 R17, RZ, RZ, R21 ;  /* 0x000000ffff117224 */ /* 0x000fca00078e0015 */
[----:B------:R0:W-:Y:S04]  /*0320*/  STG.E.64 desc[UR4][R16.64+-0x20], R28 ;  /* 0xffffe01c10007986 */ /* 0x0001e8000c101b04 */
[----:B------:R-:W2:Y:S04]  /*0330*/  LDG.E.64 R20, desc[UR4][R18.64] ;  /* 0x0000000412147981 */ /* 0x000ea8000c1e1b00 */
[----:B------:R-:W2:Y:S02]  /*0340*/  LDG.E.64 R22, desc[UR4][R14.64+-0x18] ;  /* 0xffffe8040e167981 */ /* 0x000ea4000c1e1b00 */
[----:B--2---:R-:W-:-:S02]  /*0350*/  IADD3 R26, P0, PT, R22, R20, RZ ;  /* 0x00000014161a7210 */ /* 0x004fc40007f1e0ff */
[----:B------:R-:W-:-:S03]  /*0360*/  IADD3 R22, P1, PT, -R22, R20, RZ ;  /* 0x0000001416167210 */ /* 0x000fc60007f3e1ff */
[----:B------:R-:W-:Y:S02]  /*0370*/  IMAD.X R20, R23, 0x1, R21, P0 ;  /* 0x0000000117147824 */ /* 0x000fe400000e0615 */
[----:B------:R-:W-:Y:S02]  /*0380*/  IMAD.X R21, R21, 0x1, ~R23, P1 ;  /* 0x0000000115157824 */ /* 0x000fe400008e0e17 */
[-C--:B------:R-:W-:Y:S02]  /*0390*/  IMAD R20, R20, R22.reuse, RZ ;  /* 0x0000001614147224 */ /* 0x080fe400078e02ff */
[----:B------:R-:W-:-:S04]  /*03a0*/  IMAD.WIDE.U32 R22, R26, R22, RZ ;  /* 0x000000161a167225 */ /* 0x000fc800078e00ff */
[----:B------:R-:W-:Y:S01]  /*03b0*/  IMAD R21, R21, R26, R20 ;  /* 0x0000001a15157224 */ /* 0x000fe200078e0214 */
[----:B------:R-:W-:-:S03]  /*03c0*/  IADD3 R20, P0, PT, R18, R25, RZ ;  /* 0x0000001912147210 */ /* 0x000fc60007f1e0ff */
[----:B------:R-:W-:Y:S01]  /*03d0*/  IMAD.IADD R23, R23, 0x1, R21 ;  /* 0x0000000117177824 */ /* 0x000fe200078e0215 */
[----:B------:R-:W-:-:S04]  /*03e0*/  IADD3.X R21, PT, PT, R19, R27, RZ, P0, !PT ;  /* 0x0000001b13157210 */ /* 0x000fc800007fe4ff */
[----:B------:R1:W-:Y:S04]  /*03f0*/  STG.E.64 desc[UR4][R16.64+-0x18], R22 ;  /* 0xffffe81610007986 */ /* 0x0003e8000c101b04 */
[----:B------:R-:W2:Y:S04]  /*0400*/  LDG.E.64 R18, desc[UR4][R20.64] ;  /* 0x0000000414127981 */ /* 0x000ea8000c1e1b00 */
[----:B0-----:R-:W2:Y:S02]  /*0410*/  LDG.E.64 R28, desc[UR4][R14.64+-0x10] ;  /* 0xfffff0040e1c7981 */ /* 0x001ea4000c1e1b00 */
        /* <DEDUP_REMOVED lines=12> */
[----:B-1----:R-:W2:Y:S02]  /*04e0*/  LDG.E.64 R22, desc[UR4][R14.64+-0x8] ;  /* 0xfffff8040e167981 */ /* 0x002ea4000c1e1b00 */
        /* <DEDUP_REMOVED lines=30> */
[----:B------:R-:W-:-:S04]  /*06d0*/  IMAD R22, R22, R20, RZ ;  /* 0x0000001416167224 */ /* 0x000fc800078e02ff */
[----:B------:R-:W-:Y:S01]  /*06e0*/  IMAD R23, R21, R26, R22 ;  /* 0x0000001a15177224 */ /* 0x000fe200078e0216 */
[----:B------:R-:W-:Y:S01]  /*06f0*/  IADD3 R22, P0, PT, R18, R25, RZ ;  /* 0x0000001912167210 */ /* 0x000fe20007f1e0ff */
[----:B------:R-:W-:-:S04]  /*0700*/  IMAD.WIDE.U32 R20, R26, R20, RZ ;  /* 0x000000141a147225 */ /* 0x000fc800078e00ff */
[----:B------:R-:W-:Y:S01]  /*0710*/  IMAD.IADD R21, R21, 0x1, R23 ;  /* 0x0000000115157824 */ /* 0x000fe200078e0217 */
[----:B------:R-:W-:-:S04]  /*0720*/  IADD3.X R23, PT, PT, R19, R27, RZ, P0, !PT ;  /* 0x0000001b13177210 */ /* 0x000fc800007fe4ff */
[----:B------:R1:W-:Y:S04]  /*0730*/  STG.E.64 desc[UR4][R16.64+0x8], R20 ;  /* 0x0000081410007986 */ /* 0x0003e8000c101b04 */
[----:B------:R-:W2:Y:S04]  /*0740*/  LDG.E.64 R18, desc[UR4][R22.64] ;  /* 0x0000000416127981 */ /* 0x000ea8000c1e1b00 */
[----:B0-----:R-:W2:Y:S01]  /*0750*/  LDG.E.64 R28, desc[UR4][R14.64+0x10] ;  /* 0x000010040e1c7981 */ /* 0x001ea2000c1e1b00 */
[----:B------:R-:W-:-:S05]  /*0760*/  IADD3 R26, P1, PT, R22, R25, RZ ;  /* 0x00000019161a7210 */ /* 0x000fca0007f3e0ff */
[----:B------:R-:W-:Y:S01]  /*0770*/  IMAD.X R27, R23, 0x1, R27, P1 ;  /* 0x00000001171b7824 */ /* 0x000fe200008e061b */
[CC--:B--2---:R-:W-:Y:S02]  /*0780*/  IADD3 R25, P0, PT, R28.reuse, R18.reuse, RZ ;  /* 0x000000121c197210 */ /* 0x0c4fe40007f1e0ff */
[----:B------:R-:W-:-:S03]  /*0790*/  IADD3 R18, P1, PT, -R28, R18, RZ ;  /* 0x000000121c127210 */ /* 0x000fc60007f3e1ff */
[----:B------:R-:W-:Y:S02]  /*07a0*/  IMAD.X R23, R29, 0x1, R19, P0 ;  /* 0x000000011d177824 */ /* 0x000fe400000e0613 */
[----:B------:R-:W-:Y:S02]  /*07b0*/  IMAD.X R28, R19, 0x1, ~R29, P1 ;  /* 0x00000001131c7824 */ /* 0x000fe400008e0e1d */
[-C--:B------:R-:W-:Y:S02]  /*07c0*/  IMAD R29, R23, R18.reuse, RZ ;  /* 0x00000012171d7224 */ /* 0x080fe400078e02ff */
[----:B------:R-:W-:-:S04]  /*07d0*/  IMAD.WIDE.U32 R18, R25, R18, RZ ;  /* 0x0000001219127225 */ /* 0x000fc800078e00ff */
[----:B------:R-:W-:-:S05]  /*07e0*/  IMAD R29, R28, R25, R29 ;  /* 0x000000191c1d7224 */ /* 0x000fca00078e021d */
[----:B------:R-:W-:-:S05]  /*07f0*/  IADD3 R19, PT, PT, R19, R29, RZ ;  /* 0x0000001d13137210 */ /* 0x000fca0007ffe0ff */
[----:B------:R2:W-:Y:S04]  /*0800*/  STG.E.64 desc[UR4][R16.64+0x10], R18 ;  /* 0x0000101210007986 */ /* 0x0005e8000c101b04 */
[----:B------:R-:W3:Y:S04]  /*0810*/  LDG.E.64 R26, desc[UR4][R26.64] ;  /* 0x000000041a1a7981 */ /* 0x000ee8000c1e1b00 */
[----:B-1----:R-:W3:Y:S01]  /*0820*/  LDG.E.64 R20, desc[UR4][R14.64+0x18] ;  /* 0x000018040e147981 */ /* 0x002ee2000c1e1b00 */
[----:B------:R-:W-:-:S04]  /*0830*/  LEA R6, P3, R8, R6, 0x6 ;  /* 0x0000000608067211 */ /* 0x000fc800078630ff */
[----:B------:R-:W-:Y:S02]  /*0840*/  LEA.HI.X R7, R8, R7, R9, 0x6, P3 ;  /* 0x0000000708077211 */ /* 0x000fe400018f3409 */
[CC--:B---3--:R-:W-:Y:S02]  /*0850*/  IADD3 R23, P0, PT, R20.reuse, R26.reuse, RZ ;  /* 0x0000001a14177210 */ /* 0x0c8fe40007f1e0ff */
[----:B------:R-:W-:-:S03]  /*0860*/  IADD3 R20, P1, PT, -R20, R26, RZ ;  /* 0x0000001a14147210 */ /* 0x000fc60007f3e1ff */
[----:B------:R-:W-:Y:S01]  /*0870*/  IMAD.X R25, R21, 0x1, R27, P0 ;  /* 0x0000000115197824 */ /* 0x000fe200000e061b */
[----:B------:R-:W-:Y:S01]  /*0880*/  IADD3 R24, P0, PT, R24, -0x8, RZ ;  /* 0xfffffff818187810 */ /* 0x000fe20007f1e0ff */
[----:B------:R-:W-:Y:S01]  /*0890*/  IMAD.X R22, R27, 0x1, ~R21, P1 ;  /* 0x000000011b167824 */ /* 0x000fe200008e0e15 */
[----:B------:R-:W-:Y:S01]  /*08a0*/  IADD3 R14, P1, PT, R14, 0x40, RZ ;  /* 0x000000400e0e7810 */ /* 0x000fe20007f3e0ff */
[-C--:B------:R-:W-:Y:S01]  /*08b0*/  IMAD R25, R25, R20.reuse, RZ ;  /* 0x0000001419197224 */ /* 0x080fe200078e02ff */
[----:B------:R-:W-:Y:S01]  /*08c0*/  IADD3.X R5, PT, PT, R5, -0x1, RZ, P0, !PT ;  /* 0xffffffff05057810 */ /* 0x000fe200007fe4ff */
[----:B------:R-:W-:Y:S01]  /*08d0*/  IMAD.WIDE.U32 R20, R23, R20, RZ ;  /* 0x0000001417147225 */ /* 0x000fe200078e00ff */
[----:B------:R-:W-:-:S03]  /*08e0*/  ISETP.NE.U32.AND P0, PT, R24, RZ, PT ;  /* 0x000000ff1800720c */ /* 0x000fc60003f05070 */
[----:B------:R-:W-:Y:S01]  /*08f0*/  IMAD R23, R22, R23, R25 ;  /* 0x0000001716177224 */ /* 0x000fe200078e0219 */
[----:B------:R-:W-:Y:S01]  /*0900*/  ISETP.NE.AND.EX P0, PT, R5, RZ, PT, P0 ;  /* 0x000000ff0500720c */ /* 0x000fe20003f05300 */
[----:B------:R-:W-:Y:S01]  /*0910*/  IMAD.X R15, RZ, RZ, R15, P1 ;  /* 0x000000ffff0f7224 */ /* 0x000fe200008e060f */
[----:B------:R-:W-:Y:S01]  /*0920*/  MOV R22, R20 ;  /* 0x0000001400167202 */ /* 0x000fe20000000f00 */
[----:B------:R-:W-:Y:S01]  /*0930*/  IMAD.IADD R23, R21, 0x1, R23 ;  /* 0x0000000115177824 */ /* 0x000fe200078e0217 */
[----:B------:R-:W-:-:S04]  /*0940*/  IADD3 R20, P2, PT, R16, 0x40, RZ ;  /* 0x0000004010147810 */ /* 0x000fc80007f5e0ff */
[----:B------:R2:W-:Y:S01]  /*0950*/  STG.E.64 desc[UR4][R16.64+0x18], R22 ;  /* 0x0000181610007986 */ /* 0x0005e2000c101b04 */
[----:B------:R-:W-:-:S04]  /*0960*/  IMAD.X R21, RZ, RZ, R17, P2 ;  /* 0x000000ffff157224 */ /* 0x000fc800010e0611 */
[----:B------:R-:W-:Y:S05]  /*0970*/  @P0 BRA `(.L_x_7) ;  /* 0xfffffff800280947 */ /* 0x000fea000383ffff */
.L_x_6:
        /* <DEDUP_REMOVED lines=8> */
[C---:B--2---:R-:W-:Y:S01]  /*0a00*/  IADD3 R17, P0, PT, R0.reuse, R12, RZ ;  /* 0x0000000c00117210 */ /* 0x044fe20007f1e0ff */
[C---:B------:R-:W-:Y:S02]  /*0a10*/  IMAD R5, R3.reuse, R8, RZ ;  /* 0x0000000803057224 */ /* 0x040fe400078e02ff */
[----:B------:R-:W-:Y:S01]  /*0a20*/  IMAD.MOV.U32 R11, RZ, RZ, RZ ;  /* 0x000000ffff0b7224 */ /* 0x000fe200078e00ff */
[----:B------:R-:W-:Y:S01]  /*0a30*/  IADD3.X R6, PT, PT, R3, R2, RZ, P0, !PT ;  /* 0x0000000203067210 */ /* 0x000fe200007fe4ff */
[C---:B------:R-:W-:Y:S01]  /*0a40*/  IMAD R5, R0.reuse, R9, R5 ;  /* 0x0000000900057224 */ /* 0x040fe200078e0205 */
[----:B------:R-:W1:Y:S01]  /*0a50*/  LDCU.64 UR6, c[0x0][0x390] ;  /* 0x00007200ff0677ac */ /* 0x000e620008000a00 */
[----:B------:R-:W-:-:S04]  /*0a60*/  IMAD.WIDE.U32 R14, R0, R8, R10 ;  /* 0x00000008000e7225 */ /* 0x000fc800078e000a */
[C---:B------:R-:W-:Y:S01]  /*0a70*/  IMAD.SHL.U32 R16, R17.reuse, 0x8, RZ ;  /* 0x0000000811107824 */ /* 0x040fe200078e00ff */
[----:B------:R-:W-:Y:S01]  /*0a80*/  SHF.L.U64.HI R17, R17, 0x3, R6 ;  /* 0x0000000311117819 */ /* 0x000fe20000010206 */
[----:B------:R-:W-:Y:S01]  /*0a90*/  IMAD.IADD R5, R15, 0x1, R5 ;  /* 0x000000010f057824 */ /* 0x000fe200078e0205 */
[----:B0-----:R-:W-:Y:S02]  /*0aa0*/  LEA R18, P1, R14, UR10, 0x3 ;  /* 0x0000000a0e127c11 */ /* 0x001fe4000f8218ff */
[----:B------:R-:W-:Y:S02]  /*0ab0*/  IADD3 R6, P0, PT, R16, UR8, RZ ;  /* 0x0000000810067c10 */ /* 0x000fe4000ff1e0ff */
[----:B------:R-:W-:Y:S02]  /*0ac0*/  LEA.HI.X R19, R14, UR11, R5, 0x3, P1 ;  /* 0x0000000b0e137c11 */ /* 0x000fe400088f1c05 */
[----:B------:R-:W-:-:S03]  /*0ad0*/  IADD3.X R7, PT, PT, R17, UR9, RZ, P0, !PT ;  /* 0x0000000911077c10 */ /* 0x000fc600087fe4ff */
[----:B------:R-:W2:Y:S04]  /*0ae0*/  LDG.E.64 R14, desc[UR4][R18.64] ;  /* 0x00000004120e7981 */ /* 0x000ea8000c1e1b00 */
[----:B------:R-:W2:Y:S02]  /*0af0*/  LDG.E.64 R20, desc[UR4][R6.64] ;  /* 0x0000000406147981 */ /* 0x000ea4000c1e1b00 */
[CC--:B--2---:R-:W-:Y:S02]  /*0b00*/  IADD3 R23, P0, PT, R20.reuse, R14.reuse, RZ ;  /* 0x0000000e14177210 */ /* 0x0c4fe40007f1e0ff */
[----:B------:R-:W-:-:S03]  /*0b10*/  IADD3 R20, P1, PT, -R20, R14, RZ ;  /* 0x0000000e14147210 */ /* 0x000fc60007f3e1ff */
[C---:B------:R-:W-:Y:S01]  /*0b20*/  IMAD.X R5, R21.reuse, 0x1, R15, P0 ;  /* 0x0000000115057824 */ /* 0x040fe200000e060f */
[----:B------:R-:W-:Y:S01]  /*0b30*/  IADD3.X R22, PT, PT, ~R21, R15, RZ, P1, !PT ;  /* 0x0000000f15167210 */ /* 0x000fe20000ffe5ff */
[----:B------:R-:W-:Y:S01]  /*0b40*/  IMAD.WIDE.U32 R14, R8, 0x8, RZ ;  /* 0x00000008080e7825 */ /* 0x000fe200078e00ff */
[----:B-1----:R-:W-:-:S03]  /*0b50*/  IADD3 R16, P0, PT, R16, UR6, RZ ;  /* 0x0000000610107c10 */ /* 0x002fc6000ff1e0ff */
[----:B------:R-:W-:Y:S01]  /*0b60*/  IMAD.SHL.U32 R21, R9, 0x8, RZ ;  /* 0x0000000809157824 */ /* 0x000fe200078e00ff */
[----:B------:R-:W-:Y:S01]  /*0b70*/  IADD3 R18, P1, PT, R18, R14, RZ ;  /* 0x0000000e12127210 */ /* 0x000fe20007f3e0ff */
[-C--:B------:R-:W-:Y:S01]  /*0b80*/  IMAD R24, R5, R20.reuse, RZ ;  /* 0x0000001405187224 */ /* 0x080fe200078e02ff */
[----:B------:R-:W-:Y:S01]  /*0b90*/  IADD3.X R17, PT, PT, R17, UR7, RZ, P0, !PT ;  /* 0x0000000711117c10 */ /* 0x000fe200087fe4ff */
[----:B------:R-:W-:Y:S02]  /*0ba0*/  IMAD.IADD R5, R15, 0x1, R21 ;  /* 0x000000010f057824 */ /* 0x000fe400078e0215 */
[----:B------:R-:W-:Y:S02]  /*0bb0*/  IMAD R25, R22, R23, R24 ;  /* 0x0000001716197224 */ /* 0x000fe400078e0218 */
[----:B------:R-:W-:-:S04]  /*0bc0*/  IMAD.WIDE.U32 R20, R23, R20, RZ ;  /* 0x0000001417147225 */ /* 0x000fc800078e00ff */
[----:B------:R-:W-:Y:S01]  /*0bd0*/  IMAD.MOV.U32 R24, RZ, RZ, R20 ;  /* 0x000000ffff187224 */ /* 0x000fe200078e0014 */
[----:B------:R-:W-:Y:S01]  /*0be0*/  IADD3 R25, PT, PT, R21, R25, RZ ;  /* 0x0000001915197210 */ /* 0x000fe20007ffe0ff */
[----:B------:R-:W-:-:S04]  /*0bf0*/  IMAD.X R19, R5, 0x1, R19, P1 ;  /* 0x0000000105137824 */ /* 0x000fc800008e0613 */
        /* <DEDUP_REMOVED lines=10> */
[----:B------:R-:W-:-:S04]  /*0ca0*/  IMAD.WIDE.U32 R22, R15, R22, RZ ;  /* 0x000000160f167225 */ /* 0x000fc800078e00ff */
[----:B------:R-:W-:Y:S02]  /*0cb0*/  IMAD R27, R26, R15, R27 ;  /* 0x0000000f1a1b7224 */ /* 0x000fe400078e021b */
[----:B0-----:R-:W-:Y:S02]  /*0cc0*/  IMAD.MOV.U32 R24, RZ, RZ, R22 ;  /* 0x000000ffff187224 */ /* 0x001fe400078e0016 */
[----:B------:R-:W-:-:S05]  /*0cd0*/  IMAD.IADD R25, R23, 0x1, R27 ;  /* 0x0000000117197824 */ /* 0x000fca00078e021b */
[----:B------:R0:W-:Y:S04]  /*0ce0*/  STG.E.64 desc[UR4][R16.64+0x8], R24 ;  /* 0x0000081810007986 */ /* 0x0001e8000c101b04 */
[----:B------:R-:W2:Y:S04]  /*0cf0*/  LDG.E.64 R22, desc[UR4][R20.64] ;  /* 0x0000000414167981 */ /* 0x000ea8000c1e1b00 */
[----:B------:R-:W2:Y:S02]  /*0d00*/  LDG.E.64 R18, desc[UR4][R6.64+0x10] ;  /* 0x0000100406127981 */ /* 0x000ea4000c1e1b00 */
[----:B--2---:R-:W-:-:S02]  /*0d10*/  IADD3 R15, P0, PT, R18, R22, RZ ;  /* 0x00000016120f7210 */ /* 0x004fc40007f1e0ff */
[----:B------:R-:W-:-:S03]  /*0d20*/  IADD3 R18, P1, PT, -R18, R22, RZ ;  /* 0x0000001612127210 */ /* 0x000fc60007f3e1ff */
[C---:B------:R-:W-:Y:S01]  /*0d30*/  IMAD.X R27, R19.reuse, 0x1, R23, P0 ;  /* 0x00000001131b7824 */ /* 0x040fe200000e0617 */
[----:B------:R-:W-:Y:S02]  /*0d40*/  IADD3.X R22, PT, PT, ~R19, R23, RZ, P1, !PT ;  /* 0x0000001713167210 */ /* 0x000fe40000ffe5ff */
[----:B------:R-:W-:Y:S01]  /*0d50*/  IADD3 R14, P0, PT, R20, R14, RZ ;  /* 0x0000000e140e7210 */ /* 0x000fe20007f1e0ff */
[-C--:B------:R-:W-:Y:S02]  /*0d60*/  IMAD R27, R27, R18.reuse, RZ ;  /* 0x000000121b1b7224 */ /* 0x080fe400078e02ff */
[----:B------:R-:W-:-:S04]  /*0d70*/  IMAD.WIDE.U32 R18, R15, R18, RZ ;  /* 0x000000120f127225 */ /* 0x000fc800078e00ff */
[----:B------:R-:W-:Y:S02]  /*0d80*/  IMAD R27, R22, R15, R27 ;  /* 0x0000000f161b7224 */ /* 0x000fe400078e021b */
        /* <DEDUP_REMOVED lines=9> */
[----:B------:R-:W-:Y:S01]  /*0e20*/  IADD3 R0, P0, PT, R0, 0x4, RZ ;  /* 0x0000000400007810 */ /* 0x000fe20007f1e0ff */
[-C--:B------:R-:W-:Y:S02]  /*0e30*/  IMAD R23, R21, R20.reuse, RZ ;  /* 0x0000001415177224 */ /* 0x080fe400078e02ff */
[----:B------:R-:W-:-:S04]  /*0e40*/  IMAD.WIDE.U32 R20, R22, R20, RZ ;  /* 0x0000001416147225 */ /* 0x000fc800078e00ff */
[----:B------:R-:W-:Y:S02]  /*0e50*/  IMAD R5, R5, R22, R23 ;  /* 0x0000001605057224 */ /* 0x000fe400078e0217 */
[----:B------:R-:W-:Y:S02]  /*0e60*/  IMAD.X R3, RZ, RZ, R3, P0 ;  /* 0x000000ffff037224 */ /* 0x000fe400000e0603 */
[----:B------:R-:W-:-:S05]  /*0e70*/  IMAD.IADD R21, R21, 0x1, R5 ;  /* 0x0000000115157824 */ /* 0x000fca00078e0205 */
[----:B------:R0:W-:Y:S02]  /*0e80*/  STG.E.64 desc[UR4][R16.64+0x18], R20 ;  /* 0x0000181410007986 */ /* 0x0001e4000c101b04 */
.L_x_8:
        /* <DEDUP_REMOVED lines=10> */
[----:B------:R-:W1:Y:S01]  /*0f30*/  LDCU.128 UR8, c[0x0][0x380] ;  /* 0x00007000ff0877ac */ /* 0x000e620008000c00 */
[----:B0-2---:R-:W-:Y:S01]  /*0f40*/  HFMA2 R17, -RZ, RZ, 0, 0 ;  /* 0x00000000ff117431 */ /* 0x005fe200000001ff */
[C---:B------:R-:W-:Y:S01]  /*0f50*/  IADD3 R15, P1, PT, R0.reuse, R12, RZ ;  /* 0x0000000c000f7210 */ /* 0x040fe20007f3e0ff */
[CC--:B------:R-:W-:Y:S01]  /*0f60*/  IMAD R5, R3.reuse, R8.reuse, RZ ;  /* 0x0000000803057224 */ /* 0x0c0fe200078e02ff */
[----:B------:R-:W0:Y:S01]  /*0f70*/  LDCU.64 UR6, c[0x0][0x390] ;  /* 0x00007200ff0677ac */ /* 0x000e220008000a00 */
[----:B------:R-:W-:Y:S02]  /*0f80*/  IMAD.MOV.U32 R16, RZ, RZ, R10 ;  /* 0x000000ffff107224 */ /* 0x000fe400078e000a */
[----:B------:R-:W-:Y:S02]  /*0f90*/  IMAD.X R4, R3, 0x1, R2, P1 ;  /* 0x0000000103047824 */ /* 0x000fe400008e0602 */
[C---:B------:R-:W-:Y:S02]  /*0fa0*/  IMAD R5, R0.reuse, R9, R5 ;  /* 0x0000000900057224 */ /* 0x040fe400078e0205 */
[----:B------:R-:W-:-:S04]  /*0fb0*/  IMAD.WIDE.U32 R16, R0, R8, R16 ;  /* 0x0000000800107225 */ /* 0x000fc800078e0010 */
[C---:B------:R-:W-:Y:S01]  /*0fc0*/  IMAD.SHL.U32 R14, R15.reuse, 0x8, RZ ;  /* 0x000000080f0e7824 */ /* 0x040fe200078e00ff */
[----:B------:R-:W-:Y:S01]  /*0fd0*/  SHF.L.U64.HI R15, R15, 0x3, R4 ;  /* 0x000000030f0f7819 */ /* 0x000fe20000010204 */
[----:B------:R-:W-:Y:S01]  /*0fe0*/  IMAD.IADD R7, R17, 0x1, R5 ;  /* 0x0000000111077824 */ /* 0x000fe200078e0205 */
[----:B-1----:R-:W-:Y:S02]  /*0ff0*/  LEA R6, P2, R16, UR10, 0x3 ;  /* 0x0000000a10067c11 */ /* 0x002fe4000f8418ff */
[----:B------:R-:W-:Y:S02]  /*1000*/  IADD3 R4, P1, PT, R14, UR8, RZ ;  /* 0x000000080e047c10 */ /* 0x000fe4000ff3e0ff */
[----:B------:R-:W-:Y:S02]  /*1010*/  LEA.HI.X R7, R16, UR11, R7, 0x3, P2 ;  /* 0x0000000b10077c11 */ /* 0x000fe400090f1c07 */
[----:B------:R-:W-:-:S03]  /*1020*/  IADD3.X R5, PT, PT, R15, UR9, RZ, P1, !PT ;  /* 0x000000090f057c10 */ /* 0x000fc60008ffe4ff */
[----:B------:R-:W2:Y:S04]  /*1030*/  LDG.E.64 R18, desc[UR4][R6.64] ;  /* 0x0000000406127981 */ /* 0x000ea8000c1e1b00 */
[----:B------:R-:W2:Y:S02]  /*1040*/  LDG.E.64 R16, desc[UR4][R4.64] ;  /* 0x0000000404107981 */ /* 0x000ea4000c1e1b00 */
[CC--:B--2---:R-:W-:Y:S02]  /*1050*/  IADD3 R20, P1, PT, R16.reuse, R18.reuse, RZ ;  /* 0x0000001210147210 */ /* 0x0c4fe40007f3e0ff */
[----:B------:R-:W-:Y:S02]  /*1060*/  IADD3 R18, P2, PT, -R16, R18, RZ ;  /* 0x0000001210127210 */ /* 0x000fe40007f5e1ff */
[----:B------:R-:W-:-:S02]  /*1070*/  IADD3.X R21, PT, PT, R17, R19, RZ, P1, !PT ;  /* 0x0000001311157210 */ /* 0x000fc40000ffe4ff */
[----:B------:R-:W-:Y:S01]  /*1080*/  LEA R16, P1, R8, R6, 0x3 ;  /* 0x0000000608107211 */ /* 0x000fe200078218ff */
[----:B------:R-:W-:Y:S01]  /*1090*/  IMAD.X R17, R19, 0x1, ~R17, P2 ;  /* 0x0000000113117824 */ /* 0x000fe200010e0e11 */
[----:B0-----:R-:W-:Y:S01]  /*10a0*/  IADD3 R14, P2, PT, R14, UR6, RZ ;  /* 0x000000060e0e7c10 */ /* 0x001fe2000ff5e0ff */
[-C--:B------:R-:W-:Y:S02]  /*10b0*/  IMAD R21, R21, R18.reuse, RZ ;  /* 0x0000001215157224 */ /* 0x080fe400078e02ff */
[----:B------:R-:W-:Y:S01]  /*10c0*/  IMAD.WIDE.U32 R18, R20, R18, RZ ;  /* 0x0000001214127225 */ /* 0x000fe200078e00ff */
[----:B------:R-:W-:-:S03]  /*10d0*/  IADD3.X R15, PT, PT, R15, UR7, RZ, P2, !PT ;  /* 0x000000070f0f7c10 */ /* 0x000fc600097fe4ff */
[----:B------:R-:W-:Y:S01]  /*10e0*/  IMAD R21, R17, R20, R21 ;  /* 0x0000001411157224 */ /* 0x000fe200078e0215 */
[----:B------:R-:W-:-:S03]  /*10f0*/  LEA.HI.X R17, R8, R7, R9, 0x3, P1 ;  /* 0x0000000708117211 */ /* 0x000fc600008f1c09 */
        /* <DEDUP_REMOVED lines=15> */
.L_x_9:
[----:B------:R-:W-:Y:S05]  /*11f0*/  @P0 EXIT ;  /* 0x000000000000094d */ /* 0x000fea0003800000 */
[----:B------:R-:W3:Y:S01]  /*1200*/  LDCU.128 UR8, c[0x0][0x380] ;  /* 0x00007000ff0877ac */ /* 0x000ee20008000c00 */
[C---:B------:R-:W-:Y:S01]  /*1210*/  IADD3 R12, P0, PT, R0.reuse, R12, RZ ;  /* 0x0000000c000c7210 */ /* 0x040fe20007f1e0ff */
[C---:B-1----:R-:W-:Y:S01]  /*1220*/  IMAD R6, R3.reuse, R8, RZ ;  /* 0x0000000803067224 */ /* 0x042fe200078e02ff */
[----:B------:R-:W-:Y:S01]  /*1230*/  MOV R4, R10 ;  /* 0x0000000a00047202 */ /* 0x000fe20000000f00 */
[----:B------:R-:W-:Y:S01]  /*1240*/  IMAD.MOV.U32 R5, RZ, RZ, RZ ;  /* 0x000000ffff057224 */ /* 0x000fe200078e00ff */
[----:B------:R-:W1:Y:S01]  /*1250*/  LDCU.64 UR6, c[0x0][0x390] ;  /* 0x00007200ff0677ac */ /* 0x000e620008000a00 */
[----:B------:R-:W-:Y:S02]  /*1260*/  IMAD.X R3, R3, 0x1, R2, P0 ;  /* 0x0000000103037824 */ /* 0x000fe400000e0602 */
[----:B------:R-:W-:-:S03]  /*1270*/  IMAD.WIDE.U32 R4, R0, R8, R4 ;  /* 0x0000000800047225 */ /* 0x000fc600078e0004 */
[----:B------:R-:W-:Y:S01]  /*1280*/  SHF.L.U64.HI R10, R12, 0x3, R3 ;  /* 0x000000030c0a7819 */ /* 0x000fe20000010203 */
[----:B------:R-:W-:Y:S02]  /*1290*/  IMAD R9, R0, R9, R6 ;  /* 0x0000000900097224 */ /* 0x000fe400078e0206 */
[----:B------:R-:W-:Y:S02]  /*12a0*/  IMAD.SHL.U32 R8, R12, 0x8, RZ ;  /* 0x000000080c087824 */ /* 0x000fe400078e00ff */
[----:B------:R-:W-:Y:S01]  /*12b0*/  IMAD.IADD R3, R5, 0x1, R9 ;  /* 0x0000000105037824 */ /* 0x000fe200078e0209 */
[----:B---3--:R-:W-:Y:S02]  /*12c0*/  LEA R6, P1, R4, UR10, 0x3 ;  /* 0x0000000a04067c11 */ /* 0x008fe4000f8218ff */
[----:B------:R-:W-:Y:S02]  /*12d0*/  IADD3 R2, P0, PT, R8, UR8, RZ ;  /* 0x0000000808027c10 */ /* 0x000fe4000ff1e0ff */
[----:B------:R-:W-:-:S02]  /*12e0*/  LEA.HI.X R7, R4, UR11, R3, 0x3, P1 ;  /* 0x0000000b04077c11 */ /* 0x000fc400088f1c03 */
[----:B------:R-:W-:-:S03]  /*12f0*/  IADD3.X R3, PT, PT, R10, UR9, RZ, P0, !PT ;  /* 0x000000090a037c10 */ /* 0x000fc600087fe4ff */
[----:B------:R-:W3:Y:S04]  /*1300*/  LDG.E.64 R4, desc[UR4][R6.64] ;  /* 0x0000000406047981 */ /* 0x000ee8000c1e1b00 */
[----:B------:R-:W3:Y:S02]  /*1310*/  LDG.E.64 R2, desc[UR4][R2.64] ;  /* 0x0000000402027981 */ /* 0x000ee4000c1e1b00 */
[CC--:B---3--:R-:W-:Y:S02]  /*1320*/  IADD3 R9, P0, PT, R2.reuse, R4.reuse, RZ ;  /* 0x0000000402097210 */ /* 0x0c8fe40007f1e0ff */
[----:B------:R-:W-:Y:S02]  /*1330*/  IADD3 R4, P1, PT, -R2, R4, RZ ;  /* 0x0000000402047210 */ /* 0x000fe40007f3e1ff */
[----:B------:R-:W-:-:S02]  /*1340*/  IADD3.X R11, PT, PT, R3, R5, RZ, P0, !PT ;  /* 0x00000005030b7210 */ /* 0x000fc400007fe4ff */
[----:B-1----:R-:W-:Y:S01]  /*1350*/  IADD3 R8, P0, PT, R8, UR6, RZ ;  /* 0x0000000608087c10 */ /* 0x002fe2000ff1e0ff */
        /* <DEDUP_REMOVED lines=8> */
.L_x_10:
        /* <DEDUP_REMOVED lines=10> */
.L_x_13:


//--------------------- .nv.shared.reserved.0     --------------------------
	.section	.nv.shared.reserved.0,"aw",@nobits
	.weak		__nv_reservedSMEM_offset_0_alias
	.size		__nv_reservedSMEM_offset_0_alias, 0, 64
	.other		__nv_reservedSMEM_offset_0_alias,@"STO_CUDA_RESERVED_SHARED STV_DEFAULT"
__nv_reservedSMEM_offset_0_alias:
	.zero		0
	.zero		64


//--------------------- .nv.constant0._Z18per_element_kernelPlS_S_ll --------------------------
	.section	.nv.constant0._Z18per_element_kernelPlS_S_ll,"a",@progbits
	.sectionflags	@""
	.align	4
.nv.constant0._Z18per_element_kernelPlS_S_ll:
	.zero		936


//--------------------- .nv.constant0._Z21per_column_row_kernelPlS_S_ll --------------------------
	.section	.nv.constant0._Z21per_column_row_kernelPlS_S_ll,"a",@progbits
	.sectionflags	@""
	.align	4
.nv.constant0._Z21per_column_row_kernelPlS_S_ll:
	.zero		936


//--------------------- .nv.constant0._Z21per_row_column_kernelPlS_S_ll --------------------------
	.section	.nv.constant0._Z21per_row_column_kernelPlS_S_ll,"a",@progbits
	.sectionflags	@""
	.align	4
.nv.constant0._Z21per_row_column_kernelPlS_S_ll:
	.zero		936


//--------------------- SYMBOLS --------------------------

	.type		.nv.reservedSmem.offset0,@object
	.size		.nv.reservedSmem.offset0,0x4
